//
// Generated by NVIDIA NVVM Compiler
//
// Compiler Build ID: CL-36424714
// Cuda compilation tools, release 13.0, V13.0.88
// Based on NVVM 20.0.0
//

.version 9.0
.target sm_100
.address_size 64

	// .globl	_Z22accumulateForcesKernelPfjff
.extern .shared .align 16 .b8 sm[];

.visible .entry _Z22accumulateForcesKernelPfjff(
	.param .u64 .ptr .align 1 _Z22accumulateForcesKernelPfjff_param_0,
	.param .u32 _Z22accumulateForcesKernelPfjff_param_1,
	.param .f32 _Z22accumulateForcesKernelPfjff_param_2,
	.param .f32 _Z22accumulateForcesKernelPfjff_param_3
)
{
	.reg .pred 	%p<3>;
	.reg .b32 	%r<13>;
	.reg .b32 	%f<4>;
	.reg .b64 	%rd<5>;

	ld.param.u64 	%rd2, [_Z22accumulateForcesKernelPfjff_param_0];
	ld.param.u32 	%r6, [_Z22accumulateForcesKernelPfjff_param_1];
	ld.param.f32 	%f2, [_Z22accumulateForcesKernelPfjff_param_2];
	ld.param.f32 	%f3, [_Z22accumulateForcesKernelPfjff_param_3];
	mov.u32 	%r7, %ctaid.x;
	mov.u32 	%r1, %ntid.x;
	mov.u32 	%r8, %tid.x;
	mad.lo.s32 	%r12, %r7, %r1, %r8;
	setp.ge.u32 	%p1, %r12, %r6;
	@%p1 bra 	$L__BB0_3;
	mul.f32 	%f1, %f2, %f3;
	mov.u32 	%r9, %nctaid.x;
	mul.lo.s32 	%r3, %r1, %r9;
	cvta.to.global.u64 	%rd1, %rd2;
$L__BB0_2:
	mul.lo.s32 	%r10, %r12, 3;
	mul.wide.u32 	%rd3, %r10, 4;
	add.s64 	%rd4, %rd1, %rd3;
	mov.b32 	%r11, 0;
	st.global.u32 	[%rd4], %r11;
	st.global.f32 	[%rd4+4], %f1;
	st.global.u32 	[%rd4+8], %r11;
	add.s32 	%r12, %r12, %r3;
	setp.lt.u32 	%p2, %r12, %r6;
	@%p2 bra 	$L__BB0_2;
$L__BB0_3:
	ret;

}
	// .globl	_Z23forwardEulerSolveKernelPfS_PKfS1_jff
.visible .entry _Z23forwardEulerSolveKernelPfS_PKfS1_jff(
	.param .u64 .ptr .align 1 _Z23forwardEulerSolveKernelPfS_PKfS1_jff_param_0,
	.param .u64 .ptr .align 1 _Z23forwardEulerSolveKernelPfS_PKfS1_jff_param_1,
	.param .u64 .ptr .align 1 _Z23forwardEulerSolveKernelPfS_PKfS1_jff_param_2,
	.param .u64 .ptr .align 1 _Z23forwardEulerSolveKernelPfS_PKfS1_jff_param_3,
	.param .u32 _Z23forwardEulerSolveKernelPfS_PKfS1_jff_param_4,
	.param .f32 _Z23forwardEulerSolveKernelPfS_PKfS1_jff_param_5,
	.param .f32 _Z23forwardEulerSolveKernelPfS_PKfS1_jff_param_6
)
{
	.reg .pred 	%p<3>;
	.reg .b32 	%r<12>;
	.reg .b32 	%f<20>;
	.reg .b64 	%rd<14>;

	ld.param.u64 	%rd5, [_Z23forwardEulerSolveKernelPfS_PKfS1_jff_param_0];
	ld.param.u64 	%rd6, [_Z23forwardEulerSolveKernelPfS_PKfS1_jff_param_1];
	ld.param.u64 	%rd7, [_Z23forwardEulerSolveKernelPfS_PKfS1_jff_param_2];
	ld.param.u64 	%rd8, [_Z23forwardEulerSolveKernelPfS_PKfS1_jff_param_3];
	ld.param.u32 	%r6, [_Z23forwardEulerSolveKernelPfS_PKfS1_jff_param_4];
	ld.param.f32 	%f2, [_Z23forwardEulerSolveKernelPfS_PKfS1_jff_param_5];
	ld.param.f32 	%f3, [_Z23forwardEulerSolveKernelPfS_PKfS1_jff_param_6];
	mov.u32 	%r7, %ctaid.x;
	mov.u32 	%r1, %ntid.x;
	mov.u32 	%r8, %tid.x;
	mad.lo.s32 	%r11, %r7, %r1, %r8;
	setp.ge.u32 	%p1, %r11, %r6;
	@%p1 bra 	$L__BB1_3;
	rcp.rn.f32 	%f4, %f2;
	mul.f32 	%f1, %f4, %f3;
	mov.u32 	%r9, %nctaid.x;
	mul.lo.s32 	%r3, %r1, %r9;
	cvta.to.global.u64 	%rd1, %rd8;
	cvta.to.global.u64 	%rd2, %rd6;
	cvta.to.global.u64 	%rd3, %rd7;
	cvta.to.global.u64 	%rd4, %rd5;
$L__BB1_2:
	mul.lo.s32 	%r10, %r11, 3;
	mul.wide.u32 	%rd9, %r10, 4;
	add.s64 	%rd10, %rd1, %rd9;
	add.s64 	%rd11, %rd2, %rd9;
	ld.global.f32 	%f5, [%rd10];
	ld.global.f32 	%f6, [%rd10+4];
	ld.global.f32 	%f7, [%rd10+8];
	ld.global.f32 	%f8, [%rd11];
	fma.rn.f32 	%f9, %f1, %f5, %f8;
	st.global.f32 	[%rd11], %f9;
	ld.global.f32 	%f10, [%rd11+4];
	fma.rn.f32 	%f11, %f1, %f6, %f10;
	st.global.f32 	[%rd11+4], %f11;
	ld.global.f32 	%f12, [%rd11+8];
	fma.rn.f32 	%f13, %f1, %f7, %f12;
	st.global.f32 	[%rd11+8], %f13;
	add.s64 	%rd12, %rd3, %rd9;
	add.s64 	%rd13, %rd4, %rd9;
	ld.global.f32 	%f14, [%rd12];
	fma.rn.f32 	%f15, %f3, %f9, %f14;
	ld.global.f32 	%f16, [%rd12+4];
	fma.rn.f32 	%f17, %f3, %f11, %f16;
	ld.global.f32 	%f18, [%rd12+8];
	fma.rn.f32 	%f19, %f3, %f13, %f18;
	st.global.f32 	[%rd13], %f15;
	st.global.f32 	[%rd13+4], %f17;
	st.global.f32 	[%rd13+8], %f19;
	add.s32 	%r11, %r11, %r3;
	setp.lt.u32 	%p2, %r11, %r6;
	@%p2 bra 	$L__BB1_2;
$L__BB1_3:
	ret;

}
	// .globl	_Z27handlePlaneCollisionsKernelPfS_PKfjfff
.visible .entry _Z27handlePlaneCollisionsKernelPfS_PKfjfff(
	.param .u64 .ptr .align 1 _Z27handlePlaneCollisionsKernelPfS_PKfjfff_param_0,
	.param .u64 .ptr .align 1 _Z27handlePlaneCollisionsKernelPfS_PKfjfff_param_1,
	.param .u64 .ptr .align 1 _Z27handlePlaneCollisionsKernelPfS_PKfjfff_param_2,
	.param .u32 _Z27handlePlaneCollisionsKernelPfS_PKfjfff_param_3,
	.param .f32 _Z27handlePlaneCollisionsKernelPfS_PKfjfff_param_4,
	.param .f32 _Z27handlePlaneCollisionsKernelPfS_PKfjfff_param_5,
	.param .f32 _Z27handlePlaneCollisionsKernelPfS_PKfjfff_param_6
)
{
	.reg .pred 	%p<5>;
	.reg .b32 	%r<12>;
	.reg .b32 	%f<30>;
	.reg .b64 	%rd<10>;

	ld.param.u64 	%rd6, [_Z27handlePlaneCollisionsKernelPfS_PKfjfff_param_0];
	ld.param.u64 	%rd7, [_Z27handlePlaneCollisionsKernelPfS_PKfjfff_param_1];
	ld.param.u32 	%r6, [_Z27handlePlaneCollisionsKernelPfS_PKfjfff_param_3];
	ld.param.f32 	%f10, [_Z27handlePlaneCollisionsKernelPfS_PKfjfff_param_4];
	ld.param.f32 	%f11, [_Z27handlePlaneCollisionsKernelPfS_PKfjfff_param_5];
	ld.param.f32 	%f12, [_Z27handlePlaneCollisionsKernelPfS_PKfjfff_param_6];
	mov.u32 	%r7, %ctaid.x;
	mov.u32 	%r1, %ntid.x;
	mov.u32 	%r8, %tid.x;
	mad.lo.s32 	%r11, %r7, %r1, %r8;
	setp.ge.u32 	%p1, %r11, %r6;
	@%p1 bra 	$L__BB2_8;
	fma.rn.f32 	%f1, %f11, 0fBF000000, 0f3F800000;
	mov.u32 	%r9, %nctaid.x;
	mul.lo.s32 	%r3, %r1, %r9;
	cvta.to.global.u64 	%rd1, %rd6;
	cvta.to.global.u64 	%rd2, %rd7;
$L__BB2_2:
	mul.lo.s32 	%r10, %r11, 3;
	cvt.u64.u32 	%rd3, %r10;
	mul.wide.u32 	%rd8, %r10, 4;
	add.s64 	%rd4, %rd1, %rd8;
	ld.global.f32 	%f13, [%rd4];
	ld.global.f32 	%f14, [%rd4+4];
	fma.rn.f32 	%f15, %f13, 0f00000000, %f14;
	ld.global.f32 	%f16, [%rd4+8];
	fma.rn.f32 	%f17, %f16, 0f00000000, %f15;
	sub.f32 	%f18, %f17, %f10;
	setp.gtu.f32 	%p2, %f18, 0f358637BD;
	@%p2 bra 	$L__BB2_7;
	shl.b64 	%rd9, %rd3, 2;
	add.s64 	%rd5, %rd2, %rd9;
	ld.global.f32 	%f19, [%rd5];
	ld.global.f32 	%f20, [%rd5+4];
	fma.rn.f32 	%f21, %f19, 0f00000000, %f20;
	ld.global.f32 	%f22, [%rd5+8];
	fma.rn.f32 	%f2, %f22, 0f00000000, %f21;
	mul.f32 	%f3, %f2, 0f00000000;
	sub.f32 	%f4, %f19, %f3;
	sub.f32 	%f5, %f20, %f2;
	sub.f32 	%f6, %f22, %f3;
	setp.geu.f32 	%p3, %f2, 0fBDCCCCCD;
	@%p3 bra 	$L__BB2_5;
	mul.f32 	%f25, %f12, %f3;
	mul.f32 	%f26, %f12, %f2;
	sub.f32 	%f27, %f4, %f25;
	st.global.f32 	[%rd5], %f27;
	sub.f32 	%f28, %f5, %f26;
	st.global.f32 	[%rd5+4], %f28;
	sub.f32 	%f29, %f6, %f25;
	bra.uni 	$L__BB2_6;
$L__BB2_5:
	mul.f32 	%f23, %f1, %f4;
	st.global.f32 	[%rd5], %f23;
	mul.f32 	%f24, %f1, %f5;
	st.global.f32 	[%rd5+4], %f24;
	mul.f32 	%f29, %f1, %f6;
$L__BB2_6:
	st.global.f32 	[%rd5+8], %f29;
	st.global.f32 	[%rd4+4], %f10;
$L__BB2_7:
	add.s32 	%r11, %r11, %r3;
	setp.lt.u32 	%p4, %r11, %r6;
	@%p4 bra 	$L__BB2_2;
$L__BB2_8:
	ret;

}
	// .globl	_Z10fillKernelPf6float3
.visible .entry _Z10fillKernelPf6float3(
	.param .u64 .ptr .align 1 _Z10fillKernelPf6float3_param_0,
	.param .align 4 .b8 _Z10fillKernelPf6float3_param_1[12]
)
{
	.reg .b32 	%r<3>;
	.reg .b32 	%f<4>;
	.reg .b64 	%rd<5>;

	ld.param.f32 	%f1, [_Z10fillKernelPf6float3_param_1+8];
	ld.param.f32 	%f2, [_Z10fillKernelPf6float3_param_1+4];
	ld.param.f32 	%f3, [_Z10fillKernelPf6float3_param_1];
	ld.param.u64 	%rd1, [_Z10fillKernelPf6float3_param_0];
	cvta.to.global.u64 	%rd2, %rd1;
	mov.u32 	%r1, %tid.x;
	mul.lo.s32 	%r2, %r1, 3;
	mul.wide.u32 	%rd3, %r2, 4;
	add.s64 	%rd4, %rd2, %rd3;
	st.global.f32 	[%rd4], %f3;
	st.global.f32 	[%rd4+4], %f2;
	st.global.f32 	[%rd4+8], %f1;
	ret;

}
	// .globl	_Z18float3ReduceKernelI14MinReductionOpEvPfPKf
.visible .entry _Z18float3ReduceKernelI14MinReductionOpEvPfPKf(
	.param .u64 .ptr .align 1 _Z18float3ReduceKernelI14MinReductionOpEvPfPKf_param_0,
	.param .u64 .ptr .align 1 _Z18float3ReduceKernelI14MinReductionOpEvPfPKf_param_1
)
{
	.reg .pred 	%p<8>;
	.reg .b32 	%r<18>;
	.reg .b32 	%f<14>;
	.reg .b64 	%rd<9>;

	ld.param.u64 	%rd1, [_Z18float3ReduceKernelI14MinReductionOpEvPfPKf_param_0];
	ld.param.u64 	%rd2, [_Z18float3ReduceKernelI14MinReductionOpEvPfPKf_param_1];
	cvta.to.global.u64 	%rd3, %rd2;
	mov.u32 	%r1, %tid.x;
	mul.lo.s32 	%r2, %r1, 3;
	mov.u32 	%r3, %ctaid.x;
	mov.u32 	%r4, %ntid.x;
	mad.lo.s32 	%r10, %r3, %r4, %r1;
	mul.lo.s32 	%r11, %r10, 3;
	mul.wide.s32 	%rd4, %r11, 4;
	add.s64 	%rd5, %rd3, %rd4;
	ld.global.f32 	%f4, [%rd5];
	shl.b32 	%r12, %r2, 2;
	mov.u32 	%r13, sm;
	add.s32 	%r5, %r13, %r12;
	st.shared.f32 	[%r5], %f4;
	ld.global.f32 	%f5, [%rd5+4];
	st.shared.f32 	[%r5+4], %f5;
	ld.global.f32 	%f6, [%rd5+8];
	st.shared.f32 	[%r5+8], %f6;
	bar.sync 	0;
	setp.lt.u32 	%p1, %r4, 2;
	@%p1 bra 	$L__BB4_10;
	shr.u32 	%r14, %r4, 1;
	mul.lo.s32 	%r17, %r14, 3;
$L__BB4_2:
	mov.u32 	%r7, %r17;
	setp.ge.u32 	%p2, %r2, %r7;
	@%p2 bra 	$L__BB4_9;
	shl.b32 	%r15, %r7, 2;
	add.s32 	%r8, %r5, %r15;
	ld.shared.f32 	%f7, [%r5];
	ld.shared.f32 	%f1, [%r8];
	setp.geu.f32 	%p3, %f1, %f7;
	@%p3 bra 	$L__BB4_5;
	st.shared.f32 	[%r5], %f1;
$L__BB4_5:
	ld.shared.f32 	%f8, [%r5+4];
	ld.shared.f32 	%f2, [%r8+4];
	setp.geu.f32 	%p4, %f2, %f8;
	@%p4 bra 	$L__BB4_7;
	st.shared.f32 	[%r5+4], %f2;
$L__BB4_7:
	ld.shared.f32 	%f9, [%r5+8];
	ld.shared.f32 	%f3, [%r8+8];
	setp.geu.f32 	%p5, %f3, %f9;
	@%p5 bra 	$L__BB4_9;
	st.shared.f32 	[%r5+8], %f3;
$L__BB4_9:
	bar.sync 	0;
	shr.u32 	%r17, %r7, 1;
	setp.gt.u32 	%p6, %r7, 5;
	@%p6 bra 	$L__BB4_2;
$L__BB4_10:
	setp.ne.s32 	%p7, %r1, 0;
	@%p7 bra 	$L__BB4_12;
	mul.lo.s32 	%r16, %r3, 3;
	.pragma "used_bytes_mask 4095";
	ld.shared.v4.f32 	{%f10, %f11, %f12, %f13}, [sm];
	cvta.to.global.u64 	%rd6, %rd1;
	mul.wide.s32 	%rd7, %r16, 4;
	add.s64 	%rd8, %rd6, %rd7;
	st.global.f32 	[%rd8], %f10;
	st.global.f32 	[%rd8+4], %f11;
	st.global.f32 	[%rd8+8], %f12;
$L__BB4_12:
	ret;

}
	// .globl	_Z18float3ReduceKernelI14MaxReductionOpEvPfPKf
.visible .entry _Z18float3ReduceKernelI14MaxReductionOpEvPfPKf(
	.param .u64 .ptr .align 1 _Z18float3ReduceKernelI14MaxReductionOpEvPfPKf_param_0,
	.param .u64 .ptr .align 1 _Z18float3ReduceKernelI14MaxReductionOpEvPfPKf_param_1
)
{
	.reg .pred 	%p<8>;
	.reg .b32 	%r<18>;
	.reg .b32 	%f<14>;
	.reg .b64 	%rd<9>;

	ld.param.u64 	%rd1, [_Z18float3ReduceKernelI14MaxReductionOpEvPfPKf_param_0];
	ld.param.u64 	%rd2, [_Z18float3ReduceKernelI14MaxReductionOpEvPfPKf_param_1];
	cvta.to.global.u64 	%rd3, %rd2;
	mov.u32 	%r1, %tid.x;
	mul.lo.s32 	%r2, %r1, 3;
	mov.u32 	%r3, %ctaid.x;
	mov.u32 	%r4, %ntid.x;
	mad.lo.s32 	%r10, %r3, %r4, %r1;
	mul.lo.s32 	%r11, %r10, 3;
	mul.wide.s32 	%rd4, %r11, 4;
	add.s64 	%rd5, %rd3, %rd4;
	ld.global.f32 	%f4, [%rd5];
	shl.b32 	%r12, %r2, 2;
	mov.u32 	%r13, sm;
	add.s32 	%r5, %r13, %r12;
	st.shared.f32 	[%r5], %f4;
	ld.global.f32 	%f5, [%rd5+4];
	st.shared.f32 	[%r5+4], %f5;
	ld.global.f32 	%f6, [%rd5+8];
	st.shared.f32 	[%r5+8], %f6;
	bar.sync 	0;
	setp.lt.u32 	%p1, %r4, 2;
	@%p1 bra 	$L__BB5_10;
	shr.u32 	%r14, %r4, 1;
	mul.lo.s32 	%r17, %r14, 3;
$L__BB5_2:
	mov.u32 	%r7, %r17;
	setp.ge.u32 	%p2, %r2, %r7;
	@%p2 bra 	$L__BB5_9;
	shl.b32 	%r15, %r7, 2;
	add.s32 	%r8, %r5, %r15;
	ld.shared.f32 	%f7, [%r5];
	ld.shared.f32 	%f1, [%r8];
	setp.leu.f32 	%p3, %f1, %f7;
	@%p3 bra 	$L__BB5_5;
	st.shared.f32 	[%r5], %f1;
$L__BB5_5:
	ld.shared.f32 	%f8, [%r5+4];
	ld.shared.f32 	%f2, [%r8+4];
	setp.leu.f32 	%p4, %f2, %f8;
	@%p4 bra 	$L__BB5_7;
	st.shared.f32 	[%r5+4], %f2;
$L__BB5_7:
	ld.shared.f32 	%f9, [%r5+8];
	ld.shared.f32 	%f3, [%r8+8];
	setp.leu.f32 	%p5, %f3, %f9;
	@%p5 bra 	$L__BB5_9;
	st.shared.f32 	[%r5+8], %f3;
$L__BB5_9:
	bar.sync 	0;
	shr.u32 	%r17, %r7, 1;
	setp.gt.u32 	%p6, %r7, 5;
	@%p6 bra 	$L__BB5_2;
$L__BB5_10:
	setp.ne.s32 	%p7, %r1, 0;
	@%p7 bra 	$L__BB5_12;
	mul.lo.s32 	%r16, %r3, 3;
	.pragma "used_bytes_mask 4095";
	ld.shared.v4.f32 	{%f10, %f11, %f12, %f13}, [sm];
	cvta.to.global.u64 	%rd6, %rd1;
	mul.wide.s32 	%rd7, %r16, 4;
	add.s64 	%rd8, %rd6, %rd7;
	st.global.f32 	[%rd8], %f10;
	st.global.f32 	[%rd8+4], %f11;
	st.global.f32 	[%rd8+8], %f12;
$L__BB5_12:
	ret;

}
	// .globl	_Z18float3ReduceKernelI14SumReductionOpEvPfPKf
.visible .entry _Z18float3ReduceKernelI14SumReductionOpEvPfPKf(
	.param .u64 .ptr .align 1 _Z18float3ReduceKernelI14SumReductionOpEvPfPKf_param_0,
	.param .u64 .ptr .align 1 _Z18float3ReduceKernelI14SumReductionOpEvPfPKf_param_1
)
{
	.reg .pred 	%p<5>;
	.reg .b32 	%r<18>;
	.reg .b32 	%f<17>;
	.reg .b64 	%rd<9>;

	ld.param.u64 	%rd1, [_Z18float3ReduceKernelI14SumReductionOpEvPfPKf_param_0];
	ld.param.u64 	%rd2, [_Z18float3ReduceKernelI14SumReductionOpEvPfPKf_param_1];
	cvta.to.global.u64 	%rd3, %rd2;
	mov.u32 	%r1, %tid.x;
	mul.lo.s32 	%r2, %r1, 3;
	mov.u32 	%r3, %ctaid.x;
	mov.u32 	%r4, %ntid.x;
	mad.lo.s32 	%r9, %r3, %r4, %r1;
	mul.lo.s32 	%r10, %r9, 3;
	mul.wide.s32 	%rd4, %r10, 4;
	add.s64 	%rd5, %rd3, %rd4;
	ld.global.f32 	%f1, [%rd5];
	shl.b32 	%r11, %r2, 2;
	mov.u32 	%r12, sm;
	add.s32 	%r5, %r12, %r11;
	st.shared.f32 	[%r5], %f1;
	ld.global.f32 	%f2, [%rd5+4];
	st.shared.f32 	[%r5+4], %f2;
	ld.global.f32 	%f3, [%rd5+8];
	st.shared.f32 	[%r5+8], %f3;
	bar.sync 	0;
	setp.lt.u32 	%p1, %r4, 2;
	@%p1 bra 	$L__BB6_5;
	shr.u32 	%r13, %r4, 1;
	mul.lo.s32 	%r17, %r13, 3;
$L__BB6_2:
	setp.ge.u32 	%p2, %r2, %r17;
	@%p2 bra 	$L__BB6_4;
	shl.b32 	%r14, %r17, 2;
	add.s32 	%r15, %r5, %r14;
	ld.shared.f32 	%f4, [%r15];
	ld.shared.f32 	%f5, [%r5];
	add.f32 	%f6, %f4, %f5;
	st.shared.f32 	[%r5], %f6;
	ld.shared.f32 	%f7, [%r15+4];
	ld.shared.f32 	%f8, [%r5+4];
	add.f32 	%f9, %f7, %f8;
	st.shared.f32 	[%r5+4], %f9;
	ld.shared.f32 	%f10, [%r15+8];
	ld.shared.f32 	%f11, [%r5+8];
	add.f32 	%f12, %f10, %f11;
	st.shared.f32 	[%r5+8], %f12;
$L__BB6_4:
	bar.sync 	0;
	shr.u32 	%r8, %r17, 1;
	setp.gt.u32 	%p3, %r17, 5;
	mov.u32 	%r17, %r8;
	@%p3 bra 	$L__BB6_2;
$L__BB6_5:
	setp.ne.s32 	%p4, %r1, 0;
	@%p4 bra 	$L__BB6_7;
	mul.lo.s32 	%r16, %r3, 3;
	.pragma "used_bytes_mask 4095";
	ld.shared.v4.f32 	{%f13, %f14, %f15, %f16}, [sm];
	cvta.to.global.u64 	%rd6, %rd1;
	mul.wide.s32 	%rd7, %r16, 4;
	add.s64 	%rd8, %rd6, %rd7;
	st.global.f32 	[%rd8], %f13;
	st.global.f32 	[%rd8+4], %f14;
	st.global.f32 	[%rd8+8], %f15;
$L__BB6_7:
	ret;

}


// ===== COMPILED SASS (sm_100) =====

	.target	sm_100

	.elftype	@"ET_EXEC"


//--------------------- .note.nv.tkinfo           --------------------------
	.section	.note.nv.tkinfo,"",@"SHT_NOTE"
	.sectionflags	@"SHF_NOTE_NV_TKINFO"
	.tkinfo
        /*0018*/ 	.word	0x00000002
        /*0030*/ 	.string	""
        /*0030*/ 	.string	"ptxas"
        /*0030*/ 	.string	"Cuda compilation tools, release 13.0, V13.0.88"
        /*0030*/ 	.string	"Build cuda_13.0.r13.0/compiler.36424714_0"
        /*0030*/ 	.string	"-arch sm_100 -m 64 "



//--------------------- .note.nv.cuinfo           --------------------------
	.section	.note.nv.cuinfo,"",@"SHT_NOTE"
	.sectionflags	@"SHF_NOTE_NV_CUINFO"
        /*0018*/ 	.short	0x0002
        /*001a*/ 	.short	0x0064
        /*001c*/ 	.short	0x0082
	.zero		2


//--------------------- .nv.info                  --------------------------
	.section	.nv.info,"",@"SHT_CUDA_INFO"
	.align	4


	//----- nvinfo : EIATTR_REGCOUNT
	.align		4
        /*0000*/ 	.byte	0x04, 0x2f
        /*0002*/ 	.short	(.L_1 - .L_0)
	.align		4
.L_0:
        /*0004*/ 	.word	index@(_Z22accumulateForcesKernelPfjff)
        /*0008*/ 	.word	0x0000000c


	//----- nvinfo : EIATTR_FRAME_SIZE
	.align		4
.L_1:
        /*000c*/ 	.byte	0x04, 0x11
        /*000e*/ 	.short	(.L_3 - .L_2)
	.align		4
.L_2:
        /*0010*/ 	.word	index@(_Z22accumulateForcesKernelPfjff)
        /*0014*/ 	.word	0x00000000


	//----- nvinfo : EIATTR_REGCOUNT
	.align		4
.L_3:
        /*0018*/ 	.byte	0x04, 0x2f
        /*001a*/ 	.short	(.L_5 - .L_4)
	.align		4
.L_4:
        /*001c*/ 	.word	index@(_Z23forwardEulerSolveKernelPfS_PKfS1_jff)
        /*0020*/ 	.word	0x00000018


	//----- nvinfo : EIATTR_FRAME_SIZE
	.align		4
.L_5:
        /*0024*/ 	.byte	0x04, 0x11
        /*0026*/ 	.short	(.L_7 - .L_6)
	.align		4
.L_6:
        /*0028*/ 	.word	index@($__internal_0_$__cuda_sm20_rcp_rn_f32_slowpath)
        /*002c*/ 	.word	0x00000000


	//----- nvinfo : EIATTR_FRAME_SIZE
	.align		4
.L_7:
        /*0030*/ 	.byte	0x04, 0x11
        /*0032*/ 	.short	(.L_9 - .L_8)
	.align		4
.L_8:
        /*0034*/ 	.word	index@(_Z23forwardEulerSolveKernelPfS_PKfS1_jff)
        /*0038*/ 	.word	0x00000000


	//----- nvinfo : EIATTR_REGCOUNT
	.align		4
.L_9:
        /*003c*/ 	.byte	0x04, 0x2f
        /*003e*/ 	.short	(.L_11 - .L_10)
	.align		4
.L_10:
        /*0040*/ 	.word	index@(_Z27handlePlaneCollisionsKernelPfS_PKfjfff)
        /*0044*/ 	.word	0x0000001a


	//----- nvinfo : EIATTR_FRAME_SIZE
	.align		4
.L_11:
        /*0048*/ 	.byte	0x04, 0x11
        /*004a*/ 	.short	(.L_13 - .L_12)
	.align		4
.L_12:
        /*004c*/ 	.word	index@(_Z27handlePlaneCollisionsKernelPfS_PKfjfff)
        /*0050*/ 	.word	0x00000000


	//----- nvinfo : EIATTR_REGCOUNT
	.align		4
.L_13:
        /*0054*/ 	.byte	0x04, 0x2f
        /*0056*/ 	.short	(.L_15 - .L_14)
	.align		4
.L_14:
        /*0058*/ 	.word	index@(_Z10fillKernelPf6float3)
        /*005c*/ 	.word	0x0000000c


	//----- nvinfo : EIATTR_FRAME_SIZE
	.align		4
.L_15:
        /*0060*/ 	.byte	0x04, 0x11
        /*0062*/ 	.short	(.L_17 - .L_16)
	.align		4
.L_16:
        /*0064*/ 	.word	index@(_Z10fillKernelPf6float3)
        /*0068*/ 	.word	0x00000000


	//----- nvinfo : EIATTR_REGCOUNT
	.align		4
.L_17:
        /*006c*/ 	.byte	0x04, 0x2f
        /*006e*/ 	.short	(.L_19 - .L_18)
	.align		4
.L_18:
        /*0070*/ 	.word	index@(_Z18float3ReduceKernelI14MinReductionOpEvPfPKf)
        /*0074*/ 	.word	0x0000000e


	//----- nvinfo : EIATTR_FRAME_SIZE
	.align		4
.L_19:
        /*0078*/ 	.byte	0x04, 0x11
        /*007a*/ 	.short	(.L_21 - .L_20)
	.align		4
.L_20:
        /*007c*/ 	.word	index@(_Z18float3ReduceKernelI14MinReductionOpEvPfPKf)
        /*0080*/ 	.word	0x00000000


	//----- nvinfo : EIATTR_REGCOUNT
	.align		4
.L_21:
        /*0084*/ 	.byte	0x04, 0x2f
        /*0086*/ 	.short	(.L_23 - .L_22)
	.align		4
.L_22:
        /*0088*/ 	.word	index@(_Z18float3ReduceKernelI14MaxReductionOpEvPfPKf)
        /*008c*/ 	.word	0x0000000e


	//----- nvinfo : EIATTR_FRAME_SIZE
	.align		4
.L_23:
        /*0090*/ 	.byte	0x04, 0x11
        /*0092*/ 	.short	(.L_25 - .L_24)
	.align		4
.L_24:
        /*0094*/ 	.word	index@(_Z18float3ReduceKernelI14MaxReductionOpEvPfPKf)
        /*0098*/ 	.word	0x00000000


	//----- nvinfo : EIATTR_REGCOUNT
	.align		4
.L_25:
        /*009c*/ 	.byte	0x04, 0x2f
        /*009e*/ 	.short	(.L_27 - .L_26)
	.align		4
.L_26:
        /*00a0*/ 	.word	index@(_Z18float3ReduceKernelI14SumReductionOpEvPfPKf)
        /*00a4*/ 	.word	0x0000000e


	//----- nvinfo : EIATTR_FRAME_SIZE
	.align		4
.L_27:
        /*00a8*/ 	.byte	0x04, 0x11
        /*00aa*/ 	.short	(.L_29 - .L_28)
	.align		4
.L_28:
        /*00ac*/ 	.word	index@(_Z18float3ReduceKernelI14SumReductionOpEvPfPKf)
        /*00b0*/ 	.word	0x00000000


	//----- nvinfo : EIATTR_MIN_STACK_SIZE
	.align		4
.L_29:
        /*00b4*/ 	.byte	0x04, 0x12
        /*00b6*/ 	.short	(.L_31 - .L_30)
	.align		4
.L_30:
        /*00b8*/ 	.word	index@(_Z18float3ReduceKernelI14SumReductionOpEvPfPKf)
        /*00bc*/ 	.word	0x00000000


	//----- nvinfo : EIATTR_MIN_STACK_SIZE
	.align		4
.L_31:
        /*00c0*/ 	.byte	0x04, 0x12
        /*00c2*/ 	.short	(.L_33 - .L_32)
	.align		4
.L_32:
        /*00c4*/ 	.word	index@(_Z18float3ReduceKernelI14MaxReductionOpEvPfPKf)
        /*00c8*/ 	.word	0x00000000


	//----- nvinfo : EIATTR_MIN_STACK_SIZE
	.align		4
.L_33:
        /*00cc*/ 	.byte	0x04, 0x12
        /*00ce*/ 	.short	(.L_35 - .L_34)
	.align		4
.L_34:
        /*00d0*/ 	.word	index@(_Z18float3ReduceKernelI14MinReductionOpEvPfPKf)
        /*00d4*/ 	.word	0x00000000


	//----- nvinfo : EIATTR_MIN_STACK_SIZE
	.align		4
.L_35:
        /*00d8*/ 	.byte	0x04, 0x12
        /*00da*/ 	.short	(.L_37 - .L_36)
	.align		4
.L_36:
        /*00dc*/ 	.word	index@(_Z10fillKernelPf6float3)
        /*00e0*/ 	.word	0x00000000


	//----- nvinfo : EIATTR_MIN_STACK_SIZE
	.align		4
.L_37:
        /*00e4*/ 	.byte	0x04, 0x12
        /*00e6*/ 	.short	(.L_39 - .L_38)
	.align		4
.L_38:
        /*00e8*/ 	.word	index@(_Z27handlePlaneCollisionsKernelPfS_PKfjfff)
        /*00ec*/ 	.word	0x00000000


	//----- nvinfo : EIATTR_MIN_STACK_SIZE
	.align		4
.L_39:
        /*00f0*/ 	.byte	0x04, 0x12
        /*00f2*/ 	.short	(.L_41 - .L_40)
	.align		4
.L_40:
        /*00f4*/ 	.word	index@(_Z23forwardEulerSolveKernelPfS_PKfS1_jff)
        /*00f8*/ 	.word	0x00000000


	//----- nvinfo : EIATTR_MIN_STACK_SIZE
	.align		4
.L_41:
        /*00fc*/ 	.byte	0x04, 0x12
        /*00fe*/ 	.short	(.L_43 - .L_42)
	.align		4
.L_42:
        /*0100*/ 	.word	index@(_Z22accumulateForcesKernelPfjff)
        /*0104*/ 	.word	0x00000000
.L_43:


//--------------------- .nv.compat                --------------------------
	.section	.nv.compat,"",@"SHT_CUDA_COMPAT_INFO"
	.align	4
        /*0000*/ 	.byte	0x02, 0x09, 0x00, 0x00, 0x02, 0x02, 0x01, 0x00, 0x02, 0x05, 0x05, 0x00, 0x03, 0x07, 0x01, 0x01
        /*0010*/ 	.byte	0x02, 0x03, 0x00, 0x00, 0x02, 0x06, 0x01, 0x00, 0x04, 0x0b, 0x08, 0x00, 0x01, 0x00, 0x00, 0x00
        /*0020*/ 	.byte	0x00, 0x00, 0x00, 0x00


//--------------------- .nv.info._Z18float3ReduceKernelI14SumReductionOpEvPfPKf --------------------------
	.section	.nv.info._Z18float3ReduceKernelI14SumReductionOpEvPfPKf,"",@"SHT_CUDA_INFO"
	.sectionflags	@""
	.align	4


	//----- nvinfo : EIATTR_CUDA_API_VERSION
	.align		4
        /*0000*/ 	.byte	0x04, 0x37
        /*0002*/ 	.short	(.L_45 - .L_44)
.L_44:
        /*0004*/ 	.word	0x00000082


	//----- nvinfo : EIATTR_KPARAM_INFO
	.align		4
.L_45:
        /*0008*/ 	.byte	0x04, 0x17
        /*000a*/ 	.short	(.L_47 - .L_46)
.L_46:
        /*000c*/ 	.word	0x00000000
        /*0010*/ 	.short	0x0001
        /*0012*/ 	.short	0x0008
        /*0014*/ 	.byte	0x00, 0xf5, 0x21, 0x00


	//----- nvinfo : EIATTR_KPARAM_INFO
	.align		4
.L_47:
        /*0018*/ 	.byte	0x04, 0x17
        /*001a*/ 	.short	(.L_49 - .L_48)
.L_48:
        /*001c*/ 	.word	0x00000000
        /*0020*/ 	.short	0x0000
        /*0022*/ 	.short	0x0000
        /*0024*/ 	.byte	0x00, 0xf5, 0x21, 0x00


	//----- nvinfo : EIATTR_SPARSE_MMA_MASK
	.align		4
.L_49:
        /*0028*/ 	.byte	0x03, 0x50
        /*002a*/ 	.short	0x0000


	//----- nvinfo : EIATTR_MAXREG_COUNT
	.align		4
        /*002c*/ 	.byte	0x03, 0x1b
        /*002e*/ 	.short	0x00ff


	//----- nvinfo : EIATTR_NUM_BARRIERS
	.align		4
        /*0030*/ 	.byte	0x02, 0x4c
        /*0032*/ 	.byte	0x01
	.zero		1


	//----- nvinfo : EIATTR_MERCURY_ISA_VERSION
	.align		4
        /*0034*/ 	.byte	0x03, 0x5f
        /*0036*/ 	.short	0x0101


	//----- nvinfo : EIATTR_UNUSED_LOAD_BYTE_OFFSET
	.align		4
        /*0038*/ 	.byte	0x04, 0x44
        /*003a*/ 	.short	(.L_51 - .L_50)


	//   ....[0]....
.L_50:
        /*003c*/ 	.word	0x00000370
        /*0040*/ 	.word	0x00000fff


	//----- nvinfo : EIATTR_VRC_CTA_INIT_COUNT
	.align		4
.L_51:
        /*0044*/ 	.byte	0x02, 0x4a
	.zero		1
	.zero		1


	//----- nvinfo : EIATTR_EXIT_INSTR_OFFSETS
	.align		4
        /*0048*/ 	.byte	0x04, 0x1c
        /*004a*/ 	.short	(.L_53 - .L_52)


	//   ....[0]....
.L_52:
        /*004c*/ 	.word	0x00000300


	//   ....[1]....
        /*0050*/ 	.word	0x000003b0


	//----- nvinfo : EIATTR_CRS_STACK_SIZE
	.align		4
.L_53:
        /*0054*/ 	.byte	0x04, 0x1e
        /*0056*/ 	.short	(.L_55 - .L_54)
.L_54:
        /*0058*/ 	.word	0x00000000


	//----- nvinfo : EIATTR_CBANK_PARAM_SIZE
	.align		4
.L_55:
        /*005c*/ 	.byte	0x03, 0x19
        /*005e*/ 	.short	0x0010


	//----- nvinfo : EIATTR_PARAM_CBANK
	.align		4
        /*0060*/ 	.byte	0x04, 0x0a
        /*0062*/ 	.short	(.L_57 - .L_56)
	.align		4
.L_56:
        /*0064*/ 	.word	index@(.nv.constant0._Z18float3ReduceKernelI14SumReductionOpEvPfPKf)
        /*0068*/ 	.short	0x0380
        /*006a*/ 	.short	0x0010


	//----- nvinfo : EIATTR_SW_WAR
	.align		4
.L_57:
        /*006c*/ 	.byte	0x04, 0x36
        /*006e*/ 	.short	(.L_59 - .L_58)
.L_58:
        /*0070*/ 	.word	0x00000008
.L_59:


//--------------------- .nv.info._Z18float3ReduceKernelI14MaxReductionOpEvPfPKf --------------------------
	.section	.nv.info._Z18float3ReduceKernelI14MaxReductionOpEvPfPKf,"",@"SHT_CUDA_INFO"
	.sectionflags	@""
	.align	4


	//----- nvinfo : EIATTR_CUDA_API_VERSION
	.align		4
        /*0000*/ 	.byte	0x04, 0x37
        /*0002*/ 	.short	(.L_61 - .L_60)
.L_60:
        /*0004*/ 	.word	0x00000082


	//----- nvinfo : EIATTR_KPARAM_INFO
	.align		4
.L_61:
        /*0008*/ 	.byte	0x04, 0x17
        /*000a*/ 	.short	(.L_63 - .L_62)
.L_62:
        /*000c*/ 	.word	0x00000000
        /*0010*/ 	.short	0x0001
        /*0012*/ 	.short	0x0008
        /*0014*/ 	.byte	0x00, 0xf5, 0x21, 0x00


	//----- nvinfo : EIATTR_KPARAM_INFO
	.align		4
.L_63:
        /*0018*/ 	.byte	0x04, 0x17
        /*001a*/ 	.short	(.L_65 - .L_64)
.L_64:
        /*001c*/ 	.word	0x00000000
        /*0020*/ 	.short	0x0000
        /*0022*/ 	.short	0x0000
        /*0024*/ 	.byte	0x00, 0xf5, 0x21, 0x00


	//----- nvinfo : EIATTR_SPARSE_MMA_MASK
	.align		4
.L_65:
        /*0028*/ 	.byte	0x03, 0x50
        /*002a*/ 	.short	0x0000


	//----- nvinfo : EIATTR_MAXREG_COUNT
	.align		4
        /*002c*/ 	.byte	0x03, 0x1b
        /*002e*/ 	.short	0x00ff


	//----- nvinfo : EIATTR_NUM_BARRIERS
	.align		4
        /*0030*/ 	.byte	0x02, 0x4c
        /*0032*/ 	.byte	0x01
	.zero		1


	//----- nvinfo : EIATTR_MERCURY_ISA_VERSION
	.align		4
        /*0034*/ 	.byte	0x03, 0x5f
        /*0036*/ 	.short	0x0101


	//----- nvinfo : EIATTR_UNUSED_LOAD_BYTE_OFFSET
	.align		4
        /*0038*/ 	.byte	0x04, 0x44
        /*003a*/ 	.short	(.L_67 - .L_66)


	//   ....[0]....
.L_66:
        /*003c*/ 	.word	0x00000370
        /*0040*/ 	.word	0x00000fff


	//----- nvinfo : EIATTR_VRC_CTA_INIT_COUNT
	.align		4
.L_67:
        /*0044*/ 	.byte	0x02, 0x4a
	.zero		1
	.zero		1


	//----- nvinfo : EIATTR_EXIT_INSTR_OFFSETS
	.align		4
        /*0048*/ 	.byte	0x04, 0x1c
        /*004a*/ 	.short	(.L_69 - .L_68)


	//   ....[0]....
.L_68:
        /*004c*/ 	.word	0x00000300


	//   ....[1]....
        /*0050*/ 	.word	0x000003b0


	//----- nvinfo : EIATTR_CRS_STACK_SIZE
	.align		4
.L_69:
        /*0054*/ 	.byte	0x04, 0x1e
        /*0056*/ 	.short	(.L_71 - .L_70)
.L_70:
        /*0058*/ 	.word	0x00000000


	//----- nvinfo : EIATTR_CBANK_PARAM_SIZE
	.align		4
.L_71:
        /*005c*/ 	.byte	0x03, 0x19
        /*005e*/ 	.short	0x0010


	//----- nvinfo : EIATTR_PARAM_CBANK
	.align		4
        /*0060*/ 	.byte	0x04, 0x0a
        /*0062*/ 	.short	(.L_73 - .L_72)
	.align		4
.L_72:
        /*0064*/ 	.word	index@(.nv.constant0._Z18float3ReduceKernelI14MaxReductionOpEvPfPKf)
        /*0068*/ 	.short	0x0380
        /*006a*/ 	.short	0x0010


	//----- nvinfo : EIATTR_SW_WAR
	.align		4
.L_73:
        /*006c*/ 	.byte	0x04, 0x36
        /*006e*/ 	.short	(.L_75 - .L_74)
.L_74:
        /*0070*/ 	.word	0x00000008
.L_75:


//--------------------- .nv.info._Z18float3ReduceKernelI14MinReductionOpEvPfPKf --------------------------
	.section	.nv.info._Z18float3ReduceKernelI14MinReductionOpEvPfPKf,"",@"SHT_CUDA_INFO"
	.sectionflags	@""
	.align	4


	//----- nvinfo : EIATTR_CUDA_API_VERSION
	.align		4
        /*0000*/ 	.byte	0x04, 0x37
        /*0002*/ 	.short	(.L_77 - .L_76)
.L_76:
        /*0004*/ 	.word	0x00000082


	//----- nvinfo : EIATTR_KPARAM_INFO
	.align		4
.L_77:
        /*0008*/ 	.byte	0x04, 0x17
        /*000a*/ 	.short	(.L_79 - .L_78)
.L_78:
        /*000c*/ 	.word	0x00000000
        /*0010*/ 	.short	0x0001
        /*0012*/ 	.short	0x0008
        /*0014*/ 	.byte	0x00, 0xf5, 0x21, 0x00


	//----- nvinfo : EIATTR_KPARAM_INFO
	.align		4
.L_79:
        /*0018*/ 	.byte	0x04, 0x17
        /*001a*/ 	.short	(.L_81 - .L_80)
.L_80:
        /*001c*/ 	.word	0x00000000
        /*0020*/ 	.short	0x0000
        /*0022*/ 	.short	0x0000
        /*0024*/ 	.byte	0x00, 0xf5, 0x21, 0x00


	//----- nvinfo : EIATTR_SPARSE_MMA_MASK
	.align		4
.L_81:
        /*0028*/ 	.byte	0x03, 0x50
        /*002a*/ 	.short	0x0000


	//----- nvinfo : EIATTR_MAXREG_COUNT
	.align		4
        /*002c*/ 	.byte	0x03, 0x1b
        /*002e*/ 	.short	0x00ff


	//----- nvinfo : EIATTR_NUM_BARRIERS
	.align		4
        /*0030*/ 	.byte	0x02, 0x4c
        /*0032*/ 	.byte	0x01
	.zero		1


	//----- nvinfo : EIATTR_MERCURY_ISA_VERSION
	.align		4
        /*0034*/ 	.byte	0x03, 0x5f
        /*0036*/ 	.short	0x0101


	//----- nvinfo : EIATTR_UNUSED_LOAD_BYTE_OFFSET
	.align		4
        /*0038*/ 	.byte	0x04, 0x44
        /*003a*/ 	.short	(.L_83 - .L_82)


	//   ....[0]....
.L_82:
        /*003c*/ 	.word	0x00000370
        /*0040*/ 	.word	0x00000fff


	//----- nvinfo : EIATTR_VRC_CTA_INIT_COUNT
	.align		4
.L_83:
        /*0044*/ 	.byte	0x02, 0x4a
	.zero		1
	.zero		1


	//----- nvinfo : EIATTR_EXIT_INSTR_OFFSETS
	.align		4
        /*0048*/ 	.byte	0x04, 0x1c
        /*004a*/ 	.short	(.L_85 - .L_84)


	//   ....[0]....
.L_84:
        /*004c*/ 	.word	0x00000300


	//   ....[1]....
        /*0050*/ 	.word	0x000003b0


	//----- nvinfo : EIATTR_CRS_STACK_SIZE
	.align		4
.L_85:
        /*0054*/ 	.byte	0x04, 0x1e
        /*0056*/ 	.short	(.L_87 - .L_86)
.L_86:
        /*0058*/ 	.word	0x00000000


	//----- nvinfo : EIATTR_CBANK_PARAM_SIZE
	.align		4
.L_87:
        /*005c*/ 	.byte	0x03, 0x19
        /*005e*/ 	.short	0x0010


	//----- nvinfo : EIATTR_PARAM_CBANK
	.align		4
        /*0060*/ 	.byte	0x04, 0x0a
        /*0062*/ 	.short	(.L_89 - .L_88)
	.align		4
.L_88:
        /*0064*/ 	.word	index@(.nv.constant0._Z18float3ReduceKernelI14MinReductionOpEvPfPKf)
        /*0068*/ 	.short	0x0380
        /*006a*/ 	.short	0x0010


	//----- nvinfo : EIATTR_SW_WAR
	.align		4
.L_89:
        /*006c*/ 	.byte	0x04, 0x36
        /*006e*/ 	.short	(.L_91 - .L_90)
.L_90:
        /*0070*/ 	.word	0x00000008
.L_91:


//--------------------- .nv.info._Z10fillKernelPf6float3 --------------------------
	.section	.nv.info._Z10fillKernelPf6float3,"",@"SHT_CUDA_INFO"
	.sectionflags	@""
	.align	4


	//----- nvinfo : EIATTR_CUDA_API_VERSION
	.align		4
        /*0000*/ 	.byte	0x04, 0x37
        /*0002*/ 	.short	(.L_93 - .L_92)
.L_92:
        /*0004*/ 	.word	0x00000082


	//----- nvinfo : EIATTR_KPARAM_INFO
	.align		4
.L_93:
        /*0008*/ 	.byte	0x04, 0x17
        /*000a*/ 	.short	(.L_95 - .L_94)
.L_94:
        /*000c*/ 	.word	0x00000000
        /*0010*/ 	.short	0x0001
        /*0012*/ 	.short	0x0008
        /*0014*/ 	.byte	0x00, 0xf0, 0x31, 0x00


	//----- nvinfo : EIATTR_KPARAM_INFO
	.align		4
.L_95:
        /*0018*/ 	.byte	0x04, 0x17
        /*001a*/ 	.short	(.L_97 - .L_96)
.L_96:
        /*001c*/ 	.word	0x00000000
        /*0020*/ 	.short	0x0000
        /*0022*/ 	.short	0x0000
        /*0024*/ 	.byte	0x00, 0xf5, 0x21, 0x00


	//----- nvinfo : EIATTR_SPARSE_MMA_MASK
	.align		4
.L_97:
        /*0028*/ 	.byte	0x03, 0x50
        /*002a*/ 	.short	0x0000


	//----- nvinfo : EIATTR_MAXREG_COUNT
	.align		4
        /*002c*/ 	.byte	0x03, 0x1b
        /*002e*/ 	.short	0x00ff


	//----- nvinfo : EIATTR_MERCURY_ISA_VERSION
	.align		4
        /*0030*/ 	.byte	0x03, 0x5f
        /*0032*/ 	.short	0x0101


	//----- nvinfo : EIATTR_VRC_CTA_INIT_COUNT
	.align		4
        /*0034*/ 	.byte	0x02, 0x4a
	.zero		1
	.zero		1


	//----- nvinfo : EIATTR_EXIT_INSTR_OFFSETS
	.align		4
        /*0038*/ 	.byte	0x04, 0x1c
        /*003a*/ 	.short	(.L_99 - .L_98)


	//   ....[0]....
.L_98:
        /*003c*/ 	.word	0x000000b0


	//----- nvinfo : EIATTR_CBANK_PARAM_SIZE
	.align		4
.L_99:
        /*0040*/ 	.byte	0x03, 0x19
        /*0042*/ 	.short	0x0014


	//----- nvinfo : EIATTR_PARAM_CBANK
	.align		4
        /*0044*/ 	.byte	0x04, 0x0a
        /*0046*/ 	.short	(.L_101 - .L_100)
	.align		4
.L_100:
        /*0048*/ 	.word	index@(.nv.constant0._Z10fillKernelPf6float3)
        /*004c*/ 	.short	0x0380
        /*004e*/ 	.short	0x0014


	//----- nvinfo : EIATTR_SW_WAR
	.align		4
.L_101:
        /*0050*/ 	.byte	0x04, 0x36
        /*0052*/ 	.short	(.L_103 - .L_102)
.L_102:
        /*0054*/ 	.word	0x00000008
.L_103:


//--------------------- .nv.info._Z27handlePlaneCollisionsKernelPfS_PKfjfff --------------------------
	.section	.nv.info._Z27handlePlaneCollisionsKernelPfS_PKfjfff,"",@"SHT_CUDA_INFO"
	.sectionflags	@""
	.align	4


	//----- nvinfo : EIATTR_CUDA_API_VERSION
	.align		4
        /*0000*/ 	.byte	0x04, 0x37
        /*0002*/ 	.short	(.L_105 - .L_104)
.L_104:
        /*0004*/ 	.word	0x00000082


	//----- nvinfo : EIATTR_KPARAM_INFO
	.align		4
.L_105:
        /*0008*/ 	.byte	0x04, 0x17
        /*000a*/ 	.short	(.L_107 - .L_106)
.L_106:
        /*000c*/ 	.word	0x00000000
        /*0010*/ 	.short	0x0006
        /*0012*/ 	.short	0x0024
        /*0014*/ 	.byte	0x00, 0xf0, 0x11, 0x00


	//----- nvinfo : EIATTR_KPARAM_INFO
	.align		4
.L_107:
        /*0018*/ 	.byte	0x04, 0x17
        /*001a*/ 	.short	(.L_109 - .L_108)
.L_108:
        /*001c*/ 	.word	0x00000000
        /*0020*/ 	.short	0x0005
        /*0022*/ 	.short	0x0020
        /*0024*/ 	.byte	0x00, 0xf0, 0x11, 0x00


	//----- nvinfo : EIATTR_KPARAM_INFO
	.align		4
.L_109:
        /*0028*/ 	.byte	0x04, 0x17
        /*002a*/ 	.short	(.L_111 - .L_110)
.L_110:
        /*002c*/ 	.word	0x00000000
        /*0030*/ 	.short	0x0004
        /*0032*/ 	.short	0x001c
        /*0034*/ 	.byte	0x00, 0xf0, 0x11, 0x00


	//----- nvinfo : EIATTR_KPARAM_INFO
	.align		4
.L_111:
        /*0038*/ 	.byte	0x04, 0x17
        /*003a*/ 	.short	(.L_113 - .L_112)
.L_112:
        /*003c*/ 	.word	0x00000000
        /*0040*/ 	.short	0x0003
        /*0042*/ 	.short	0x0018
        /*0044*/ 	.byte	0x00, 0xf0, 0x11, 0x00


	//----- nvinfo : EIATTR_KPARAM_INFO
	.align		4
.L_113:
        /*0048*/ 	.byte	0x04, 0x17
        /*004a*/ 	.short	(.L_115 - .L_114)
.L_114:
        /*004c*/ 	.word	0x00000000
        /*0050*/ 	.short	0x0002
        /*0052*/ 	.short	0x0010
        /*0054*/ 	.byte	0x00, 0xf5, 0x21, 0x00


	//----- nvinfo : EIATTR_KPARAM_INFO
	.align		4
.L_115:
        /*0058*/ 	.byte	0x04, 0x17
        /*005a*/ 	.short	(.L_117 - .L_116)
.L_116:
        /*005c*/ 	.word	0x00000000
        /*0060*/ 	.short	0x0001
        /*0062*/ 	.short	0x0008
        /*0064*/ 	.byte	0x00, 0xf5, 0x21, 0x00


	//----- nvinfo : EIATTR_KPARAM_INFO
	.align		4
.L_117:
        /*0068*/ 	.byte	0x04, 0x17
        /*006a*/ 	.short	(.L_119 - .L_118)
.L_118:
        /*006c*/ 	.word	0x00000000
        /*0070*/ 	.short	0x0000
        /*0072*/ 	.short	0x0000
        /*0074*/ 	.byte	0x00, 0xf5, 0x21, 0x00


	//----- nvinfo : EIATTR_SPARSE_MMA_MASK
	.align		4
.L_119:
        /*0078*/ 	.byte	0x03, 0x50
        /*007a*/ 	.short	0x0000


	//----- nvinfo : EIATTR_MAXREG_COUNT
	.align		4
        /*007c*/ 	.byte	0x03, 0x1b
        /*007e*/ 	.short	0x00ff


	//----- nvinfo : EIATTR_MERCURY_ISA_VERSION
	.align		4
        /*0080*/ 	.byte	0x03, 0x5f
        /*0082*/ 	.short	0x0101


	//----- nvinfo : EIATTR_VRC_CTA_INIT_COUNT
	.align		4
        /*0084*/ 	.byte	0x02, 0x4a
	.zero		1
	.zero		1


	//----- nvinfo : EIATTR_EXIT_INSTR_OFFSETS
	.align		4
        /*0088*/ 	.byte	0x04, 0x1c
        /*008a*/ 	.short	(.L_121 - .L_120)


	//   ....[0]....
.L_120:
        /*008c*/ 	.word	0x00000070


	//   ....[1]....
        /*0090*/ 	.word	0x00000390


	//----- nvinfo : EIATTR_CRS_STACK_SIZE
	.align		4
.L_121:
        /*0094*/ 	.byte	0x04, 0x1e
        /*0096*/ 	.short	(.L_123 - .L_122)
.L_122:
        /*0098*/ 	.word	0x00000000


	//----- nvinfo : EIATTR_CBANK_PARAM_SIZE
	.align		4
.L_123:
        /*009c*/ 	.byte	0x03, 0x19
        /*009e*/ 	.short	0x0028


	//----- nvinfo : EIATTR_PARAM_CBANK
	.align		4
        /*00a0*/ 	.byte	0x04, 0x0a
        /*00a2*/ 	.short	(.L_125 - .L_124)
	.align		4
.L_124:
        /*00a4*/ 	.word	index@(.nv.constant0._Z27handlePlaneCollisionsKernelPfS_PKfjfff)
        /*00a8*/ 	.short	0x0380
        /*00aa*/ 	.short	0x0028


	//----- nvinfo : EIATTR_SW_WAR
	.align		4
.L_125:
        /*00ac*/ 	.byte	0x04, 0x36
        /*00ae*/ 	.short	(.L_127 - .L_126)
.L_126:
        /*00b0*/ 	.word	0x00000008
.L_127:


//--------------------- .nv.info._Z23forwardEulerSolveKernelPfS_PKfS1_jff --------------------------
	.section	.nv.info._Z23forwardEulerSolveKernelPfS_PKfS1_jff,"",@"SHT_CUDA_INFO"
	.sectionflags	@""
	.align	4


	//----- nvinfo : EIATTR_CUDA_API_VERSION
	.align		4
        /*0000*/ 	.byte	0x04, 0x37
        /*0002*/ 	.short	(.L_129 - .L_128)
.L_128:
        /*0004*/ 	.word	0x00000082


	//----- nvinfo : EIATTR_KPARAM_INFO
	.align		4
.L_129:
        /*0008*/ 	.byte	0x04, 0x17
        /*000a*/ 	.short	(.L_131 - .L_130)
.L_130:
        /*000c*/ 	.word	0x00000000
        /*0010*/ 	.short	0x0006
        /*0012*/ 	.short	0x0028
        /*0014*/ 	.byte	0x00, 0xf0, 0x11, 0x00


	//----- nvinfo : EIATTR_KPARAM_INFO
	.align		4
.L_131:
        /*0018*/ 	.byte	0x04, 0x17
        /*001a*/ 	.short	(.L_133 - .L_132)
.L_132:
        /*001c*/ 	.word	0x00000000
        /*0020*/ 	.short	0x0005
        /*0022*/ 	.short	0x0024
        /*0024*/ 	.byte	0x00, 0xf0, 0x11, 0x00


	//----- nvinfo : EIATTR_KPARAM_INFO
	.align		4
.L_133:
        /*0028*/ 	.byte	0x04, 0x17
        /*002a*/ 	.short	(.L_135 - .L_134)
.L_134:
        /*002c*/ 	.word	0x00000000
        /*0030*/ 	.short	0x0004
        /*0032*/ 	.short	0x0020
        /*0034*/ 	.byte	0x00, 0xf0, 0x11, 0x00


	//----- nvinfo : EIATTR_KPARAM_INFO
	.align		4
.L_135:
        /*0038*/ 	.byte	0x04, 0x17
        /*003a*/ 	.short	(.L_137 - .L_136)
.L_136:
        /*003c*/ 	.word	0x00000000
        /*0040*/ 	.short	0x0003
        /*0042*/ 	.short	0x0018
        /*0044*/ 	.byte	0x00, 0xf5, 0x21, 0x00


	//----- nvinfo : EIATTR_KPARAM_INFO
	.align		4
.L_137:
        /*0048*/ 	.byte	0x04, 0x17
        /*004a*/ 	.short	(.L_139 - .L_138)
.L_138:
        /*004c*/ 	.word	0x00000000
        /*0050*/ 	.short	0x0002
        /*0052*/ 	.short	0x0010
        /*0054*/ 	.byte	0x00, 0xf5, 0x21, 0x00


	//----- nvinfo : EIATTR_KPARAM_INFO
	.align		4
.L_139:
        /*0058*/ 	.byte	0x04, 0x17
        /*005a*/ 	.short	(.L_141 - .L_140)
.L_140:
        /*005c*/ 	.word	0x00000000
        /*0060*/ 	.short	0x0001
        /*0062*/ 	.short	0x0008
        /*0064*/ 	.byte	0x00, 0xf5, 0x21, 0x00


	//----- nvinfo : EIATTR_KPARAM_INFO
	.align		4
.L_141:
        /*0068*/ 	.byte	0x04, 0x17
        /*006a*/ 	.short	(.L_143 - .L_142)
.L_142:
        /*006c*/ 	.word	0x00000000
        /*0070*/ 	.short	0x0000
        /*0072*/ 	.short	0x0000
        /*0074*/ 	.byte	0x00, 0xf5, 0x21, 0x00


	//----- nvinfo : EIATTR_SPARSE_MMA_MASK
	.align		4
.L_143:
        /*0078*/ 	.byte	0x03, 0x50
        /*007a*/ 	.short	0x0000


	//----- nvinfo : EIATTR_MAXREG_COUNT
	.align		4
        /*007c*/ 	.byte	0x03, 0x1b
        /*007e*/ 	.short	0x00ff


	//----- nvinfo : EIATTR_MERCURY_ISA_VERSION
	.align		4
        /*0080*/ 	.byte	0x03, 0x5f
        /*0082*/ 	.short	0x0101


	//----- nvinfo : EIATTR_VRC_CTA_INIT_COUNT
	.align		4
        /*0084*/ 	.byte	0x02, 0x4a
	.zero		1
	.zero		1


	//----- nvinfo : EIATTR_EXIT_INSTR_OFFSETS
	.align		4
        /*0088*/ 	.byte	0x04, 0x1c
        /*008a*/ 	.short	(.L_145 - .L_144)


	//   ....[0]....
.L_144:
        /*008c*/ 	.word	0x00000070


	//   ....[1]....
        /*0090*/ 	.word	0x000003b0


	//----- nvinfo : EIATTR_CRS_STACK_SIZE
	.align		4
.L_145:
        /*0094*/ 	.byte	0x04, 0x1e
        /*0096*/ 	.short	(.L_147 - .L_146)
.L_146:
        /*0098*/ 	.word	0x00000000


	//----- nvinfo : EIATTR_CBANK_PARAM_SIZE
	.align		4
.L_147:
        /*009c*/ 	.byte	0x03, 0x19
        /*009e*/ 	.short	0x002c


	//----- nvinfo : EIATTR_PARAM_CBANK
	.align		4
        /*00a0*/ 	.byte	0x04, 0x0a
        /*00a2*/ 	.short	(.L_149 - .L_148)
	.align		4
.L_148:
        /*00a4*/ 	.word	index@(.nv.constant0._Z23forwardEulerSolveKernelPfS_PKfS1_jff)
        /*00a8*/ 	.short	0x0380
        /*00aa*/ 	.short	0x002c


	//----- nvinfo : EIATTR_SW_WAR
	.align		4
.L_149:
        /*00ac*/ 	.byte	0x04, 0x36
        /*00ae*/ 	.short	(.L_151 - .L_150)
.L_150:
        /*00b0*/ 	.word	0x00000008
.L_151:


//--------------------- .nv.info._Z22accumulateForcesKernelPfjff --------------------------
	.section	.nv.info._Z22accumulateForcesKernelPfjff,"",@"SHT_CUDA_INFO"
	.sectionflags	@""
	.align	4


	//----- nvinfo : EIATTR_CUDA_API_VERSION
	.align		4
        /*0000*/ 	.byte	0x04, 0x37
        /*0002*/ 	.short	(.L_153 - .L_152)
.L_152:
        /*0004*/ 	.word	0x00000082


	//----- nvinfo : EIATTR_KPARAM_INFO
	.align		4
.L_153:
        /*0008*/ 	.byte	0x04, 0x17
        /*000a*/ 	.short	(.L_155 - .L_154)
.L_154:
        /*000c*/ 	.word	0x00000000
        /*0010*/ 	.short	0x0003
        /*0012*/ 	.short	0x0010
        /*0014*/ 	.byte	0x00, 0xf0, 0x11, 0x00


	//----- nvinfo : EIATTR_KPARAM_INFO
	.align		4
.L_155:
        /*0018*/ 	.byte	0x04, 0x17
        /*001a*/ 	.short	(.L_157 - .L_156)
.L_156:
        /*001c*/ 	.word	0x00000000
        /*0020*/ 	.short	0x0002
        /*0022*/ 	.short	0x000c
        /*0024*/ 	.byte	0x00, 0xf0, 0x11, 0x00


	//----- nvinfo : EIATTR_KPARAM_INFO
	.align		4
.L_157:
        /*0028*/ 	.byte	0x04, 0x17
        /*002a*/ 	.short	(.L_159 - .L_158)
.L_158:
        /*002c*/ 	.word	0x00000000
        /*0030*/ 	.short	0x0001
        /*0032*/ 	.short	0x0008
        /*0034*/ 	.byte	0x00, 0xf0, 0x11, 0x00


	//----- nvinfo : EIATTR_KPARAM_INFO
	.align		4
.L_159:
        /*0038*/ 	.byte	0x04, 0x17
        /*003a*/ 	.short	(.L_161 - .L_160)
.L_160:
        /*003c*/ 	.word	0x00000000
        /*0040*/ 	.short	0x0000
        /*0042*/ 	.short	0x0000
        /*0044*/ 	.byte	0x00, 0xf5, 0x21, 0x00


	//----- nvinfo : EIATTR_SPARSE_MMA_MASK
	.align		4
.L_161:
        /*0048*/ 	.byte	0x03, 0x50
        /*004a*/ 	.short	0x0000


	//----- nvinfo : EIATTR_MAXREG_COUNT
	.align		4
        /*004c*/ 	.byte	0x03, 0x1b
        /*004e*/ 	.short	0x00ff


	//----- nvinfo : EIATTR_MERCURY_ISA_VERSION
	.align		4
        /*0050*/ 	.byte	0x03, 0x5f
        /*0052*/ 	.short	0x0101


	//----- nvinfo : EIATTR_VRC_CTA_INIT_COUNT
	.align		4
        /*0054*/ 	.byte	0x02, 0x4a
	.zero		1
	.zero		1


	//----- nvinfo : EIATTR_EXIT_INSTR_OFFSETS
	.align		4
        /*0058*/ 	.byte	0x04, 0x1c
        /*005a*/ 	.short	(.L_163 - .L_162)


	//   ....[0]....
.L_162:
        /*005c*/ 	.word	0x00000070


	//   ....[1]....
        /*0060*/ 	.word	0x00000170


	//----- nvinfo : EIATTR_CRS_STACK_SIZE
	.align		4
.L_163:
        /*0064*/ 	.byte	0x04, 0x1e
        /*0066*/ 	.short	(.L_165 - .L_164)
.L_164:
        /*0068*/ 	.word	0x00000000


	//----- nvinfo : EIATTR_CBANK_PARAM_SIZE
	.align		4
.L_165:
        /*006c*/ 	.byte	0x03, 0x19
        /*006e*/ 	.short	0x0014


	//----- nvinfo : EIATTR_PARAM_CBANK
	.align		4
        /*0070*/ 	.byte	0x04, 0x0a
        /*0072*/ 	.short	(.L_167 - .L_166)
	.align		4
.L_166:
        /*0074*/ 	.word	index@(.nv.constant0._Z22accumulateForcesKernelPfjff)
        /*0078*/ 	.short	0x0380
        /*007a*/ 	.short	0x0014


	//----- nvinfo : EIATTR_SW_WAR
	.align		4
.L_167:
        /*007c*/ 	.byte	0x04, 0x36
        /*007e*/ 	.short	(.L_169 - .L_168)
.L_168:
        /*0080*/ 	.word	0x00000008
.L_169:


//--------------------- .nv.callgraph             --------------------------
	.section	.nv.callgraph,"",@"SHT_CUDA_CALLGRAPH"
	.align	4
	.sectionentsize	8
	.align		4
        /*0000*/ 	.word	0x00000000
	.align		4
        /*0004*/ 	.word	0xffffffff
	.align		4
        /*0008*/ 	.word	0x00000000
	.align		4
        /*000c*/ 	.word	0xfffffffe
	.align		4
        /*0010*/ 	.word	0x00000000
	.align		4
        /*0014*/ 	.word	0xfffffffd
	.align		4
        /*0018*/ 	.word	0x00000000
	.align		4
        /*001c*/ 	.word	0xfffffffc


//--------------------- .text._Z18float3ReduceKernelI14SumReductionOpEvPfPKf --------------------------
	.section	.text._Z18float3ReduceKernelI14SumReductionOpEvPfPKf,"ax",@progbits
	.align	128
        .global         _Z18float3ReduceKernelI14SumReductionOpEvPfPKf
        .type           _Z18float3ReduceKernelI14SumReductionOpEvPfPKf,@function
        .size           _Z18float3ReduceKernelI14SumReductionOpEvPfPKf,(.L_x_30 - _Z18float3ReduceKernelI14SumReductionOpEvPfPKf)
        .other          _Z18float3ReduceKernelI14SumReductionOpEvPfPKf,@"STO_CUDA_ENTRY STV_DEFAULT"
_Z18float3ReduceKernelI14SumReductionOpEvPfPKf:
.text._Z18float3ReduceKernelI14SumReductionOpEvPfPKf:
[----:B------:R-:W-:Y:S01]  /*0000*/  LDC R1, c[0x0][0x37c] ;  /* 0x0000df00ff017b82 */ /* 0x000fe20000000800 */
[----:B------:R-:W0:Y:S01]  /*0010*/  S2R R9, SR_TID.X ;  /* 0x0000000000097919 */ /* 0x000e220000002100 */
[----:B------:R-:W0:Y:S06]  /*0020*/  LDCU UR4, c[0x0][0x360] ;  /* 0x00006c00ff0477ac */ /* 0x000e2c0008000800 */
[----:B------:R-:W1:Y:S01]  /*0030*/  LDC.64 R2, c[0x0][0x388] ;  /* 0x0000e200ff027b82 */ /* 0x000e620000000a00 */
[----:B------:R-:W0:Y:S01]  /*0040*/  S2R R0, SR_CTAID.X ;  /* 0x0000000000007919 */ /* 0x000e220000002500 */
[----:B------:R-:W2:Y:S01]  /*0050*/  LDCU.64 UR6, c[0x0][0x358] ;  /* 0x00006b00ff0677ac */ /* 0x000ea20008000a00 */
[----:B0-----:R-:W-:-:S04]  /*0060*/  IMAD R4, R0, UR4, R9 ;  /* 0x0000000400047c24 */ /* 0x001fc8000f8e0209 */
[----:B------:R-:W-:-:S04]  /*0070*/  IMAD R5, R4, 0x3, RZ ;  /* 0x0000000304057824 */ /* 0x000fc800078e02ff */
[----:B-1----:R-:W-:-:S05]  /*0080*/  IMAD.WIDE R2, R5, 0x4, R2 ;  /* 0x0000000405027825 */ /* 0x002fca00078e0202 */
[----:B--2---:R-:W2:Y:S04]  /*0090*/  LDG.E R4, desc[UR6][R2.64] ;  /* 0x0000000602047981 */ /* 0x004ea8000c1e1900 */
[----:B------:R-:W3:Y:S04]  /*00a0*/  LDG.E R6, desc[UR6][R2.64+0x4] ;  /* 0x0000040602067981 */ /* 0x000ee8000c1e1900 */
[----:B------:R-:W4:Y:S01]  /*00b0*/  LDG.E R8, desc[UR6][R2.64+0x8] ;  /* 0x0000080602087981 */ /* 0x000f22000c1e1900 */
[----:B------:R-:W-:Y:S01]  /*00c0*/  MOV R5, 0x400 ;  /* 0x0000040000057802 */ /* 0x000fe20000000f00 */
[----:B------:R-:W-:Y:S01]  /*00d0*/  UISETP.GE.U32.AND UP0, UPT, UR4, 0x2, UPT ;  /* 0x000000020400788c */ /* 0x000fe2000bf06070 */
[----:B------:R-:W0:Y:S02]  /*00e0*/  S2R R10, SR_CgaCtaId ;  /* 0x00000000000a7919 */ /* 0x000e240000008800 */
[----:B0-----:R-:W-:-:S05]  /*00f0*/  LEA R5, R10, R5, 0x18 ;  /* 0x000000050a057211 */ /* 0x001fca00078ec0ff */
[----:B------:R-:W-:-:S05]  /*0100*/  IMAD R5, R9, 0xc, R5 ;  /* 0x0000000c09057824 */ /* 0x000fca00078e0205 */
[----:B--2---:R0:W-:Y:S04]  /*0110*/  STS [R5], R4 ;  /* 0x0000000405007388 */ /* 0x0041e80000000800 */
[----:B---3--:R0:W-:Y:S04]  /*0120*/  STS [R5+0x4], R6 ;  /* 0x0000040605007388 */ /* 0x0081e80000000800 */
[----:B----4-:R0:W-:Y:S01]  /*0130*/  STS [R5+0x8], R8 ;  /* 0x0000080805007388 */ /* 0x0101e20000000800 */
[----:B------:R-:W-:Y:S06]  /*0140*/  BAR.SYNC.DEFER_BLOCKING 0x0 ;  /* 0x0000000000007b1d */ /* 0x000fec0000010000 */
[----:B------:R-:W-:Y:S05]  /*0150*/  BRA.U !UP0, `(.L_x_0) ;  /* 0x0000000108647547 */ /* 0x000fea000b800000 */
[----:B------:R-:W-:Y:S01]  /*0160*/  USHF.R.U32.HI UR4, URZ, 0x1, UR4 ;  /* 0x00000001ff047899 */ /* 0x000fe20008011604 */
[----:B------:R-:W-:-:S03]  /*0170*/  IMAD R2, R9, 0x3, RZ ;  /* 0x0000000309027824 */ /* 0x000fc600078e02ff */
[----:B------:R-:W-:-:S06]  /*0180*/  UIMAD UR4, UR4, 0x3, URZ ;  /* 0x00000003040478a4 */ /* 0x000fcc000f8e02ff */
[----:B------:R-:W-:-:S07]  /*0190*/  MOV R3, UR4 ;  /* 0x0000000400037c02 */ /* 0x000fce0008000f00 */
.L_x_3:
[----:B------:R-:W-:Y:S01]  /*01a0*/  ISETP.GE.U32.AND P0, PT, R2, R3, PT ;  /* 0x000000030200720c */ /* 0x000fe20003f06070 */
[----:B------:R-:W-:-:S12]  /*01b0*/  BSSY.RECONVERGENT B0, `(.L_x_1) ;  /* 0x000000f000007945 */ /* 0x000fd80003800200 */
[----:B-1----:R-:W-:Y:S05]  /*01c0*/  @P0 BRA `(.L_x_2) ;  /* 0x0000000000340947 */ /* 0x002fea0003800000 */
[----:B0-----:R-:W-:Y:S01]  /*01d0*/  LEA R4, R3, R5, 0x2 ;  /* 0x0000000503047211 */ /* 0x001fe200078e10ff */
[----:B------:R-:W-:Y:S04]  /*01e0*/  LDS R7, [R5] ;  /* 0x0000000005077984 */ /* 0x000fe80000000800 */
[----:B------:R-:W0:Y:S04]  /*01f0*/  LDS R6, [R4] ;  /* 0x0000000004067984 */ /* 0x000e280000000800 */
[----:B------:R-:W-:Y:S04]  /*0200*/  LDS R8, [R5+0x4] ;  /* 0x0000040005087984 */ /* 0x000fe80000000800 */
[----:B------:R-:W-:Y:S01]  /*0210*/  LDS R10, [R5+0x8] ;  /* 0x00000800050a7984 */ /* 0x000fe20000000800 */
[----:B0-----:R-:W-:-:S05]  /*0220*/  FADD R6, R6, R7 ;  /* 0x0000000706067221 */ /* 0x001fca0000000000 */
[----:B------:R-:W-:Y:S04]  /*0230*/  STS [R5], R6 ;  /* 0x0000000605007388 */ /* 0x000fe80000000800 */
[----:B------:R-:W0:Y:S02]  /*0240*/  LDS R7, [R4+0x4] ;  /* 0x0000040004077984 */ /* 0x000e240000000800 */
[----:B0-----:R-:W-:-:S05]  /*0250*/  FADD R8, R7, R8 ;  /* 0x0000000807087221 */ /* 0x001fca0000000000 */
[----:B------:R-:W-:Y:S04]  /*0260*/  STS [R5+0x4], R8 ;  /* 0x0000040805007388 */ /* 0x000fe80000000800 */
[----:B------:R-:W0:Y:S02]  /*0270*/  LDS R7, [R4+0x8] ;  /* 0x0000080004077984 */ /* 0x000e240000000800 */
[----:B0-----:R-:W-:-:S05]  /*0280*/  FADD R10, R7, R10 ;  /* 0x0000000a070a7221 */ /* 0x001fca0000000000 */
[----:B------:R1:W-:Y:S02]  /*0290*/  STS [R5+0x8], R10 ;  /* 0x0000080a05007388 */ /* 0x0003e40000000800 */
.L_x_2:
[----:B------:R-:W-:Y:S05]  /*02a0*/  BSYNC.RECONVERGENT B0 ;  /* 0x0000000000007941 */ /* 0x000fea0003800200 */
.L_x_1:
[----:B------:R-:W-:Y:S01]  /*02b0*/  BAR.SYNC.DEFER_BLOCKING 0x0 ;  /* 0x0000000000007b1d */ /* 0x000fe20000010000 */
[----:B------:R-:W-:Y:S02]  /*02c0*/  ISETP.GT.U32.AND P0, PT, R3, 0x5, PT ;  /* 0x000000050300780c */ /* 0x000fe40003f04070 */
[----:B------:R-:W-:-:S11]  /*02d0*/  SHF.R.U32.HI R3, RZ, 0x1, R3 ;  /* 0x00000001ff037819 */ /* 0x000fd60000011603 */
[----:B------:R-:W-:Y:S05]  /*02e0*/  @P0 BRA `(.L_x_3) ;  /* 0xfffffffc00ac0947 */ /* 0x000fea000383ffff */
.L_x_0:
[----:B------:R-:W-:-:S13]  /*02f0*/  ISETP.NE.AND P0, PT, R9, RZ, PT ;  /* 0x000000ff0900720c */ /* 0x000fda0003f05270 */
[----:B------:R-:W-:Y:S05]  /*0300*/  @P0 EXIT ;  /* 0x000000000000094d */ /* 0x000fea0003800000 */
[----:B------:R-:W2:Y:S01]  /*0310*/  S2UR UR5, SR_CgaCtaId ;  /* 0x00000000000579c3 */ /* 0x000ea20000008800 */
[----:B------:R-:W-:Y:S01]  /*0320*/  UMOV UR4, 0x400 ;  /* 0x0000040000047882 */ /* 0x000fe20000000000 */
[----:B01----:R-:W-:-:S06]  /*0330*/  IMAD R5, R0, 0x3, RZ ;  /* 0x0000000300057824 */ /* 0x003fcc00078e02ff */
[----:B------:R-:W0:Y:S01]  /*0340*/  LDC.64 R2, c[0x0][0x380] ;  /* 0x0000e000ff027b82 */ /* 0x000e220000000a00 */
[----:B--2---:R-:W-:Y:S01]  /*0350*/  ULEA UR4, UR5, UR4, 0x18 ;  /* 0x0000000405047291 */ /* 0x004fe2000f8ec0ff */
[----:B0-----:R-:W-:-:S08]  /*0360*/  IMAD.WIDE R2, R5, 0x4, R2 ;  /* 0x0000000405027825 */ /* 0x001fd000078e0202 */
[----:B------:R-:W0:Y:S04]  /*0370*/  LDS.128 R8, [UR4] ;  /* 0x00000004ff087984 */ /* 0x000e280008000c00 */
[----:B0-----:R-:W-:Y:S04]  /*0380*/  STG.E desc[UR6][R2.64], R8 ;  /* 0x0000000802007986 */ /* 0x001fe8000c101906 */
[----:B------:R-:W-:Y:S04]  /*0390*/  STG.E desc[UR6][R2.64+0x4], R9 ;  /* 0x0000040902007986 */ /* 0x000fe8000c101906 */
[----:B------:R-:W-:Y:S01]  /*03a0*/  STG.E desc[UR6][R2.64+0x8], R10 ;  /* 0x0000080a02007986 */ /* 0x000fe2000c101906 */
[----:B------:R-:W-:Y:S05]  /*03b0*/  EXIT ;  /* 0x000000000000794d */ /* 0x000fea0003800000 */
.L_x_4:
[----:B------:R-:W-:-:S00]  /*03c0*/  BRA `(.L_x_4) ;  /* 0xfffffffc00fc7947 */ /* 0x000fc0000383ffff */
[----:B------:R-:W-:-:S00]  /*03d0*/  NOP ;  /* 0x0000000000007918 */ /* 0x000fc00000000000 */
        /* <DEDUP_REMOVED lines=10> */
.L_x_30:


//--------------------- .text._Z18float3ReduceKernelI14MaxReductionOpEvPfPKf --------------------------
	.section	.text._Z18float3ReduceKernelI14MaxReductionOpEvPfPKf,"ax",@progbits
	.align	128
        .global         _Z18float3ReduceKernelI14MaxReductionOpEvPfPKf
        .type           _Z18float3ReduceKernelI14MaxReductionOpEvPfPKf,@function
        .size           _Z18float3ReduceKernelI14MaxReductionOpEvPfPKf,(.L_x_31 - _Z18float3ReduceKernelI14MaxReductionOpEvPfPKf)
        .other          _Z18float3ReduceKernelI14MaxReductionOpEvPfPKf,@"STO_CUDA_ENTRY STV_DEFAULT"
_Z18float3ReduceKernelI14MaxReductionOpEvPfPKf:
.text._Z18float3ReduceKernelI14MaxReductionOpEvPfPKf:
        /* <DEDUP_REMOVED lines=25> */
[----:B------:R-:W-:-:S07]  /*0190*/  IMAD.U32 R3, RZ, RZ, UR4 ;  /* 0x00000004ff037e24 */ /* 0x000fce000f8e00ff */
.L_x_8:
[----:B------:R-:W-:Y:S01]  /*01a0*/  ISETP.GE.U32.AND P0, PT, R2, R3, PT ;  /* 0x000000030200720c */ /* 0x000fe20003f06070 */
[----:B------:R-:W-:-:S12]  /*01b0*/  BSSY.RECONVERGENT B0, `(.L_x_6) ;  /* 0x000000f000007945 */ /* 0x000fd80003800200 */
[----:B-1----:R-:W-:Y:S05]  /*01c0*/  @P0 BRA `(.L_x_7) ;  /* 0x0000000000340947 */ /* 0x002fea0003800000 */
[----:B0-----:R-:W-:Y:S01]  /*01d0*/  IMAD R6, R3, 0x4, R5 ;  /* 0x0000000403067824 */ /* 0x001fe200078e0205 */
[----:B------:R-:W-:Y:S04]  /*01e0*/  LDS R4, [R5] ;  /* 0x0000000005047984 */ /* 0x000fe80000000800 */
[----:B------:R-:W0:Y:S02]  /*01f0*/  LDS R8, [R6] ;  /* 0x0000000006087984 */ /* 0x000e240000000800 */
[----:B0-----:R-:W-:Y:S02]  /*0200*/  FSETP.GT.AND P0, PT, R8, R4, PT ;  /* 0x000000040800720b */ /* 0x001fe40003f04000 */
[----:B------:R-:W-:Y:S11]  /*0210*/  LDS R4, [R5+0x4] ;  /* 0x0000040005047984 */ /* 0x000ff60000000800 */
[----:B------:R-:W-:Y:S04]  /*0220*/  @P0 STS [R5], R8 ;  /* 0x0000000805000388 */ /* 0x000fe80000000800 */
[----:B------:R-:W0:Y:S02]  /*0230*/  LDS R9, [R6+0x4] ;  /* 0x0000040006097984 */ /* 0x000e240000000800 */
[----:B0-----:R-:W-:-:S02]  /*0240*/  FSETP.GT.AND P0, PT, R9, R4, PT ;  /* 0x000000040900720b */ /* 0x001fc40003f04000 */
[----:B------:R-:W-:Y:S11]  /*0250*/  LDS R4, [R5+0x8] ;  /* 0x0000080005047984 */ /* 0x000ff60000000800 */
[----:B------:R-:W-:Y:S04]  /*0260*/  @P0 STS [R5+0x4], R9 ;  /* 0x0000040905000388 */ /* 0x000fe80000000800 */
[----:B------:R-:W0:Y:S02]  /*0270*/  LDS R10, [R6+0x8] ;  /* 0x00000800060a7984 */ /* 0x000e240000000800 */
[----:B0-----:R-:W-:-:S13]  /*0280*/  FSETP.GT.AND P0, PT, R10, R4, PT ;  /* 0x000000040a00720b */ /* 0x001fda0003f04000 */
[----:B------:R1:W-:Y:S02]  /*0290*/  @P0 STS [R5+0x8], R10 ;  /* 0x0000080a05000388 */ /* 0x0003e40000000800 */
.L_x_7:
[----:B------:R-:W-:Y:S05]  /*02a0*/  BSYNC.RECONVERGENT B0 ;  /* 0x0000000000007941 */ /* 0x000fea0003800200 */
.L_x_6:
[----:B------:R-:W-:Y:S01]  /*02b0*/  BAR.SYNC.DEFER_BLOCKING 0x0 ;  /* 0x0000000000007b1d */ /* 0x000fe20000010000 */
[----:B------:R-:W-:Y:S02]  /*02c0*/  ISETP.GT.U32.AND P0, PT, R3, 0x5, PT ;  /* 0x000000050300780c */ /* 0x000fe40003f04070 */
[----:B------:R-:W-:-:S11]  /*02d0*/  SHF.R.U32.HI R3, RZ, 0x1, R3 ;  /* 0x00000001ff037819 */ /* 0x000fd60000011603 */
[----:B------:R-:W-:Y:S05]  /*02e0*/  @P0 BRA `(.L_x_8) ;  /* 0xfffffffc00ac0947 */ /* 0x000fea000383ffff */
.L_x_5:
        /* <DEDUP_REMOVED lines=13> */
.L_x_9:
        /* <DEDUP_REMOVED lines=12> */
.L_x_31:


//--------------------- .text._Z18float3ReduceKernelI14MinReductionOpEvPfPKf --------------------------
	.section	.text._Z18float3ReduceKernelI14MinReductionOpEvPfPKf,"ax",@progbits
	.align	128
        .global         _Z18float3ReduceKernelI14MinReductionOpEvPfPKf
        .type           _Z18float3ReduceKernelI14MinReductionOpEvPfPKf,@function
        .size           _Z18float3ReduceKernelI14MinReductionOpEvPfPKf,(.L_x_32 - _Z18float3ReduceKernelI14MinReductionOpEvPfPKf)
        .other          _Z18float3ReduceKernelI14MinReductionOpEvPfPKf,@"STO_CUDA_ENTRY STV_DEFAULT"
_Z18float3ReduceKernelI14MinReductionOpEvPfPKf:
.text._Z18float3ReduceKernelI14MinReductionOpEvPfPKf:
        /* <DEDUP_REMOVED lines=26> */
.L_x_13:
[----:B------:R-:W-:Y:S01]  /*01a0*/  ISETP.GE.U32.AND P0, PT, R2, R3, PT ;  /* 0x000000030200720c */ /* 0x000fe20003f06070 */
[----:B------:R-:W-:-:S12]  /*01b0*/  BSSY.RECONVERGENT B0, `(.L_x_11) ;  /* 0x000000f000007945 */ /* 0x000fd80003800200 */
[----:B-1----:R-:W-:Y:S05]  /*01c0*/  @P0 BRA `(.L_x_12) ;  /* 0x0000000000340947 */ /* 0x002fea0003800000 */
[----:B0-----:R-:W-:Y:S01]  /*01d0*/  IMAD R6, R3, 0x4, R5 ;  /* 0x0000000403067824 */ /* 0x001fe200078e0205 */
[----:B------:R-:W-:Y:S04]  /*01e0*/  LDS R4, [R5] ;  /* 0x0000000005047984 */ /* 0x000fe80000000800 */
[----:B------:R-:W0:Y:S02]  /*01f0*/  LDS R8, [R6] ;  /* 0x0000000006087984 */ /* 0x000e240000000800 */
[----:B0-----:R-:W-:Y:S02]  /*0200*/  FSETP.GEU.AND P0, PT, R8, R4, PT ;  /* 0x000000040800720b */ /* 0x001fe40003f0e000 */
[----:B------:R-:W-:Y:S11]  /*0210*/  LDS R4, [R5+0x4] ;  /* 0x0000040005047984 */ /* 0x000ff60000000800 */
[----:B------:R-:W-:Y:S04]  /*0220*/  @!P0 STS [R5], R8 ;  /* 0x0000000805008388 */ /* 0x000fe80000000800 */
[----:B------:R-:W0:Y:S02]  /*0230*/  LDS R9, [R6+0x4] ;  /* 0x0000040006097984 */ /* 0x000e240000000800 */
[----:B0-----:R-:W-:-:S02]  /*0240*/  FSETP.GEU.AND P0, PT, R9, R4, PT ;  /* 0x000000040900720b */ /* 0x001fc40003f0e000 */
[----:B------:R-:W-:Y:S11]  /*0250*/  LDS R4, [R5+0x8] ;  /* 0x0000080005047984 */ /* 0x000ff60000000800 */
[----:B------:R-:W-:Y:S04]  /*0260*/  @!P0 STS [R5+0x4], R9 ;  /* 0x0000040905008388 */ /* 0x000fe80000000800 */
[----:B------:R-:W0:Y:S02]  /*0270*/  LDS R10, [R6+0x8] ;  /* 0x00000800060a7984 */ /* 0x000e240000000800 */
[----:B0-----:R-:W-:-:S13]  /*0280*/  FSETP.GEU.AND P0, PT, R10, R4, PT ;  /* 0x000000040a00720b */ /* 0x001fda0003f0e000 */
[----:B------:R1:W-:Y:S02]  /*0290*/  @!P0 STS [R5+0x8], R10 ;  /* 0x0000080a05008388 */ /* 0x0003e40000000800 */
.L_x_12:
[----:B------:R-:W-:Y:S05]  /*02a0*/  BSYNC.RECONVERGENT B0 ;  /* 0x0000000000007941 */ /* 0x000fea0003800200 */
.L_x_11:
[----:B------:R-:W-:Y:S01]  /*02b0*/  BAR.SYNC.DEFER_BLOCKING 0x0 ;  /* 0x0000000000007b1d */ /* 0x000fe20000010000 */
[----:B------:R-:W-:Y:S02]  /*02c0*/  ISETP.GT.U32.AND P0, PT, R3, 0x5, PT ;  /* 0x000000050300780c */ /* 0x000fe40003f04070 */
[----:B------:R-:W-:-:S11]  /*02d0*/  SHF.R.U32.HI R3, RZ, 0x1, R3 ;  /* 0x00000001ff037819 */ /* 0x000fd60000011603 */
[----:B------:R-:W-:Y:S05]  /*02e0*/  @P0 BRA `(.L_x_13) ;  /* 0xfffffffc00ac0947 */ /* 0x000fea000383ffff */
.L_x_10:
        /* <DEDUP_REMOVED lines=13> */
.L_x_14:
        /* <DEDUP_REMOVED lines=12> */
.L_x_32:


//--------------------- .text._Z10fillKernelPf6float3 --------------------------
	.section	.text._Z10fillKernelPf6float3,"ax",@progbits
	.align	128
        .global         _Z10fillKernelPf6float3
        .type           _Z10fillKernelPf6float3,@function
        .size           _Z10fillKernelPf6float3,(.L_x_33 - _Z10fillKernelPf6float3)
        .other          _Z10fillKernelPf6float3,@"STO_CUDA_ENTRY STV_DEFAULT"
_Z10fillKernelPf6float3:
.text._Z10fillKernelPf6float3:
[----:B------:R-:W-:Y:S01]  /*0000*/  LDC R1, c[0x0][0x37c] ;  /* 0x0000df00ff017b82 */ /* 0x000fe20000000800 */
[----:B------:R-:W0:Y:S07]  /*0010*/  S2R R5, SR_TID.X ;  /* 0x0000000000057919 */ /* 0x000e2e0000002100 */
[----:B------:R-:W1:Y:S01]  /*0020*/  LDC.64 R2, c[0x0][0x380] ;  /* 0x0000e000ff027b82 */ /* 0x000e620000000a00 */
[----:B------:R-:W2:Y:S07]  /*0030*/  LDCU.64 UR4, c[0x0][0x358] ;  /* 0x00006b00ff0477ac */ /* 0x000eae0008000a00 */
[----:B------:R-:W2:Y:S08]  /*0040*/  LDC.64 R6, c[0x0][0x388] ;  /* 0x0000e200ff067b82 */ /* 0x000eb00000000a00 */
[----:B------:R-:W3:Y:S01]  /*0050*/  LDC R9, c[0x0][0x390] ;  /* 0x0000e400ff097b82 */ /* 0x000ee20000000800 */
[----:B0-----:R-:W-:-:S04]  /*0060*/  IMAD R5, R5, 0x3, RZ ;  /* 0x0000000305057824 */ /* 0x001fc800078e02ff */
[----:B-1----:R-:W-:-:S05]  /*0070*/  IMAD.WIDE.U32 R2, R5, 0x4, R2 ;  /* 0x0000000405027825 */ /* 0x002fca00078e0002 */
[----:B--2---:R-:W-:Y:S04]  /*0080*/  STG.E desc[UR4][R2.64], R6 ;  /* 0x0000000602007986 */ /* 0x004fe8000c101904 */
[----:B------:R-:W-:Y:S04]  /*0090*/  STG.E desc[UR4][R2.64+0x4], R7 ;  /* 0x0000040702007986 */ /* 0x000fe8000c101904 */
[----:B---3--:R-:W-:Y:S01]  /*00a0*/  STG.E desc[UR4][R2.64+0x8], R9 ;  /* 0x0000080902007986 */ /* 0x008fe2000c101904 */
[----:B------:R-:W-:Y:S05]  /*00b0*/  EXIT ;  /* 0x000000000000794d */ /* 0x000fea0003800000 */
.L_x_15:
        /* <DEDUP_REMOVED lines=12> */
.L_x_33:


//--------------------- .text._Z27handlePlaneCollisionsKernelPfS_PKfjfff --------------------------
	.section	.text._Z27handlePlaneCollisionsKernelPfS_PKfjfff,"ax",@progbits
	.align	128
        .global         _Z27handlePlaneCollisionsKernelPfS_PKfjfff
        .type           _Z27handlePlaneCollisionsKernelPfS_PKfjfff,@function
        .size           _Z27handlePlaneCollisionsKernelPfS_PKfjfff,(.L_x_34 - _Z27handlePlaneCollisionsKernelPfS_PKfjfff)
        .other          _Z27handlePlaneCollisionsKernelPfS_PKfjfff,@"STO_CUDA_ENTRY STV_DEFAULT"
_Z27handlePlaneCollisionsKernelPfS_PKfjfff:
.text._Z27handlePlaneCollisionsKernelPfS_PKfjfff:
[----:B------:R-:W-:Y:S01]  /*0000*/  LDC R1, c[0x0][0x37c] ;  /* 0x0000df00ff017b82 */ /* 0x000fe20000000800 */
[----:B------:R-:W0:Y:S07]  /*0010*/  S2R R11, SR_TID.X ;  /* 0x00000000000b7919 */ /* 0x000e2e0000002100 */
[----:B------:R-:W0:Y:S01]  /*0020*/  S2UR UR4, SR_CTAID.X ;  /* 0x00000000000479c3 */ /* 0x000e220000002500 */
[----:B------:R-:W1:Y:S07]  /*0030*/  LDCU UR5, c[0x0][0x398] ;  /* 0x00007300ff0577ac */ /* 0x000e6e0008000800 */
[----:B------:R-:W0:Y:S02]  /*0040*/  LDC R12, c[0x0][0x360] ;  /* 0x0000d800ff0c7b82 */ /* 0x000e240000000800 */
[----:B0-----:R-:W-:-:S05]  /*0050*/  IMAD R11, R12, UR4, R11 ;  /* 0x000000040c0b7c24 */ /* 0x001fca000f8e020b */
[----:B-1----:R-:W-:-:S13]  /*0060*/  ISETP.GE.U32.AND P0, PT, R11, UR5, PT ;  /* 0x000000050b007c0c */ /* 0x002fda000bf06070 */
[----:B------:R-:W-:Y:S05]  /*0070*/  @P0 EXIT ;  /* 0x000000000000094d */ /* 0x000fea0003800000 */
[----:B------:R-:W0:Y:S01]  /*0080*/  LDC R10, c[0x0][0x3a0] ;  /* 0x0000e800ff0a7b82 */ /* 0x000e220000000800 */
[----:B------:R-:W1:Y:S01]  /*0090*/  LDCU UR4, c[0x0][0x370] ;  /* 0x00006e00ff0477ac */ /* 0x000e620008000800 */
[----:B------:R-:W-:Y:S01]  /*00a0*/  HFMA2 R7, -RZ, RZ, 1.75, 0 ;  /* 0x3f000000ff077431 */ /* 0x000fe200000001ff */
[----:B------:R-:W2:Y:S05]  /*00b0*/  LDCU.64 UR6, c[0x0][0x358] ;  /* 0x00006b00ff0677ac */ /* 0x000eaa0008000a00 */
[----:B------:R-:W3:Y:S01]  /*00c0*/  LDC.64 R2, c[0x0][0x380] ;  /* 0x0000e000ff027b82 */ /* 0x000ee20000000a00 */
[----:B------:R-:W4:Y:S07]  /*00d0*/  LDCU.64 UR8, c[0x0][0x388] ;  /* 0x00007100ff0877ac */ /* 0x000f2e0008000a00 */
[----:B------:R-:W2:Y:S01]  /*00e0*/  LDC.64 R4, c[0x0][0x398] ;  /* 0x0000e600ff047b82 */ /* 0x000ea20000000a00 */
[----:B-1----:R-:W-:-:S02]  /*00f0*/  IMAD R12, R12, UR4, RZ ;  /* 0x000000040c0c7c24 */ /* 0x002fc4000f8e02ff */
[----:B0---4-:R-:W-:-:S07]  /*0100*/  FFMA R10, R10, -R7, 1 ;  /* 0x3f8000000a0a7423 */ /* 0x011fce0000000807 */
.L_x_18:
[----:B0-----:R-:W-:-:S05]  /*0110*/  LEA R15, R11, R11, 0x1 ;  /* 0x0000000b0b0f7211 */ /* 0x001fca00078e08ff */
[----:B---3--:R-:W-:-:S05]  /*0120*/  IMAD.WIDE.U32 R6, R15, 0x4, R2 ;  /* 0x000000040f067825 */ /* 0x008fca00078e0002 */
[----:B--2---:R-:W2:Y:S04]  /*0130*/  LDG.E R9, desc[UR6][R6.64] ;  /* 0x0000000606097981 */ /* 0x004ea8000c1e1900 */
[----:B------:R-:W2:Y:S04]  /*0140*/  LDG.E R0, desc[UR6][R6.64+0x4] ;  /* 0x0000040606007981 */ /* 0x000ea8000c1e1900 */
[----:B------:R-:W3:Y:S01]  /*0150*/  LDG.E R13, desc[UR6][R6.64+0x8] ;  /* 0x00000806060d7981 */ /* 0x000ee2000c1e1900 */
[----:B------:R-:W-:Y:S01]  /*0160*/  IADD3 R11, PT, PT, R12, R11, RZ ;  /* 0x0000000b0c0b7210 */ /* 0x000fe20007ffe0ff */
[----:B------:R-:W-:Y:S03]  /*0170*/  BSSY.RECONVERGENT B0, `(.L_x_16) ;  /* 0x0000020000007945 */ /* 0x000fe60003800200 */
[----:B------:R-:W-:Y:S01]  /*0180*/  ISETP.GE.U32.AND P0, PT, R11, R4, PT ;  /* 0x000000040b00720c */ /* 0x000fe20003f06070 */
[----:B--2---:R-:W-:-:S04]  /*0190*/  FFMA R0, RZ, R9, R0 ;  /* 0x00000009ff007223 */ /* 0x004fc80000000000 */
[----:B---3--:R-:W-:-:S04]  /*01a0*/  FFMA R0, RZ, R13, R0 ;  /* 0x0000000dff007223 */ /* 0x008fc80000000000 */
[----:B------:R-:W-:-:S05]  /*01b0*/  FADD R0, R0, -R5 ;  /* 0x8000000500007221 */ /* 0x000fca0000000000 */
[----:B------:R-:W-:-:S13]  /*01c0*/  FSETP.GTU.AND P1, PT, R0, 9.9999999747524270788e-07, PT ;  /* 0x358637bd0000780b */ /* 0x000fda0003f2c000 */
[----:B------:R-:W-:Y:S05]  /*01d0*/  @P1 BRA `(.L_x_17) ;  /* 0x0000000000641947 */ /* 0x000fea0003800000 */
[----:B------:R-:W-:-:S04]  /*01e0*/  LEA R8, P1, R15, UR8, 0x2 ;  /* 0x000000080f087c11 */ /* 0x000fc8000f8210ff */
[----:B------:R-:W-:-:S05]  /*01f0*/  LEA.HI.X R9, R15, UR9, RZ, 0x2, P1 ;  /* 0x000000090f097c11 */ /* 0x000fca00088f14ff */
[----:B------:R-:W2:Y:S04]  /*0200*/  LDG.E R13, desc[UR6][R8.64] ;  /* 0x00000006080d7981 */ /* 0x000ea8000c1e1900 */
[----:B------:R-:W2:Y:S04]  /*0210*/  LDG.E R0, desc[UR6][R8.64+0x4] ;  /* 0x0000040608007981 */ /* 0x000ea8000c1e1900 */
[----:B------:R-:W3:Y:S01]  /*0220*/  LDG.E R15, desc[UR6][R8.64+0x8] ;  /* 0x00000806080f7981 */ /* 0x000ee2000c1e1900 */
[----:B--2---:R-:W-:-:S04]  /*0230*/  FFMA R14, RZ, R13, R0 ;  /* 0x0000000dff0e7223 */ /* 0x004fc80000000000 */
[----:B---3--:R-:W-:-:S04]  /*0240*/  FFMA R17, RZ, R15, R14 ;  /* 0x0000000fff117223 */ /* 0x008fc8000000000e */
[----:B------:R-:W-:Y:S01]  /*0250*/  FMUL R16, RZ, R17 ;  /* 0x00000011ff107220 */ /* 0x000fe20000400000 */
[----:B------:R-:W-:Y:S01]  /*0260*/  FSETP.GEU.AND P1, PT, R17, -0.10000000149011611938, PT ;  /* 0xbdcccccd1100780b */ /* 0x000fe20003f2e000 */
[----:B------:R-:W-:Y:S02]  /*0270*/  FADD R0, R0, -R17 ;  /* 0x8000001100007221 */ /* 0x000fe40000000000 */
[--C-:B------:R-:W-:Y:S01]  /*0280*/  FADD R23, R15, -R16.reuse ;  /* 0x800000100f177221 */ /* 0x100fe20000000000 */
[----:B------:R-:W-:-:S09]  /*0290*/  FADD R19, R13, -R16 ;  /* 0x800000100d137221 */ /* 0x000fd20000000000 */
[----:B------:R-:W0:Y:S01]  /*02a0*/  @!P1 LDC R14, c[0x0][0x3a4] ;  /* 0x0000e900ff0e9b82 */ /* 0x000e220000000800 */
[----:B------:R-:W-:Y:S01]  /*02b0*/  @P1 FMUL R21, R10, R0 ;  /* 0x000000000a151220 */ /* 0x000fe20000400000 */
[-C--:B0-----:R-:W-:Y:S01]  /*02c0*/  @!P1 FFMA R15, -R17, R14.reuse, R0 ;  /* 0x0000000e110f9223 */ /* 0x081fe20000000100 */
[CC--:B------:R-:W-:Y:S01]  /*02d0*/  @!P1 FFMA R17, -R16.reuse, R14.reuse, R23 ;  /* 0x0000000e10119223 */ /* 0x0c0fe20000000117 */
[----:B------:R-:W-:Y:S01]  /*02e0*/  @!P1 FFMA R13, -R16, R14, R19 ;  /* 0x0000000e100d9223 */ /* 0x000fe20000000113 */
[C---:B------:R-:W-:Y:S01]  /*02f0*/  @P1 FMUL R19, R10.reuse, R19 ;  /* 0x000000130a131220 */ /* 0x040fe20000400000 */
[----:B------:R-:W-:Y:S01]  /*0300*/  @P1 FMUL R17, R10, R23 ;  /* 0x000000170a111220 */ /* 0x000fe20000400000 */
[----:B------:R0:W-:Y:S04]  /*0310*/  @!P1 STG.E desc[UR6][R8.64+0x4], R15 ;  /* 0x0000040f08009986 */ /* 0x0001e8000c101906 */
[----:B------:R0:W-:Y:S04]  /*0320*/  @!P1 STG.E desc[UR6][R8.64], R13 ;  /* 0x0000000d08009986 */ /* 0x0001e8000c101906 */
[----:B------:R0:W-:Y:S04]  /*0330*/  @P1 STG.E desc[UR6][R8.64+0x4], R21 ;  /* 0x0000041508001986 */ /* 0x0001e8000c101906 */
[----:B------:R0:W-:Y:S04]  /*0340*/  @P1 STG.E desc[UR6][R8.64], R19 ;  /* 0x0000001308001986 */ /* 0x0001e8000c101906 */
[----:B------:R0:W-:Y:S04]  /*0350*/  STG.E desc[UR6][R8.64+0x8], R17 ;  /* 0x0000081108007986 */ /* 0x0001e8000c101906 */
[----:B------:R0:W-:Y:S02]  /*0360*/  STG.E desc[UR6][R6.64+0x4], R5 ;  /* 0x0000040506007986 */ /* 0x0001e4000c101906 */
.L_x_17:
[----:B------:R-:W-:Y:S05]  /*0370*/  BSYNC.RECONVERGENT B0 ;  /* 0x0000000000007941 */ /* 0x000fea0003800200 */
.L_x_16:
[----:B------:R-:W-:Y:S05]  /*0380*/  @!P0 BRA `(.L_x_18) ;  /* 0xfffffffc00608947 */ /* 0x000fea000383ffff */
[----:B------:R-:W-:Y:S05]  /*0390*/  EXIT ;  /* 0x000000000000794d */ /* 0x000fea0003800000 */
.L_x_19:
        /* <DEDUP_REMOVED lines=14> */
.L_x_34:


//--------------------- .text._Z23forwardEulerSolveKernelPfS_PKfS1_jff --------------------------
	.section	.text._Z23forwardEulerSolveKernelPfS_PKfS1_jff,"ax",@progbits
	.align	128
        .global         _Z23forwardEulerSolveKernelPfS_PKfS1_jff
        .type           _Z23forwardEulerSolveKernelPfS_PKfS1_jff,@function
        .size           _Z23forwardEulerSolveKernelPfS_PKfS1_jff,(.L_x_29 - _Z23forwardEulerSolveKernelPfS_PKfS1_jff)
        .other          _Z23forwardEulerSolveKernelPfS_PKfS1_jff,@"STO_CUDA_ENTRY STV_DEFAULT"
_Z23forwardEulerSolveKernelPfS_PKfS1_jff:
.text._Z23forwardEulerSolveKernelPfS_PKfS1_jff:
        /* <DEDUP_REMOVED lines=8> */
[----:B------:R-:W0:Y:S02]  /*0080*/  LDC R7, c[0x0][0x3a4] ;  /* 0x0000e900ff077b82 */ /* 0x000e240000000800 */
[----:B0-----:R-:W-:-:S05]  /*0090*/  VIADD R0, R7, 0x1800000 ;  /* 0x0180000007007836 */ /* 0x001fca0000000000 */
[----:B------:R-:W-:-:S04]  /*00a0*/  LOP3.LUT R0, R0, 0x7f800000, RZ, 0xc0, !PT ;  /* 0x7f80000000007812 */ /* 0x000fc800078ec0ff */
[----:B------:R-:W-:-:S13]  /*00b0*/  ISETP.GT.U32.AND P0, PT, R0, 0x1ffffff, PT ;  /* 0x01ffffff0000780c */ /* 0x000fda0003f04070 */
[----:B------:R-:W-:Y:S05]  /*00c0*/  @P0 BRA `(.L_x_20) ;  /* 0x00000000000c0947 */ /* 0x000fea0003800000 */
[----:B------:R-:W-:-:S07]  /*00d0*/  MOV R4, 0xf0 ;  /* 0x000000f000047802 */ /* 0x000fce0000000f00 */
[----:B------:R-:W-:Y:S05]  /*00e0*/  CALL.REL.NOINC `($__internal_0_$__cuda_sm20_rcp_rn_f32_slowpath) ;  /* 0x0000000000b47944 */ /* 0x000fea0003c00000 */
[----:B------:R-:W-:Y:S05]  /*00f0*/  BRA `(.L_x_21) ;  /* 0x0000000000107947 */ /* 0x000fea0003800000 */
.L_x_20:
[----:B------:R-:W0:Y:S02]  /*0100*/  MUFU.RCP R0, R7 ;  /* 0x0000000700007308 */ /* 0x000e240000001000 */
[----:B0-----:R-:W-:-:S04]  /*0110*/  FFMA R4, R0, R7, -1 ;  /* 0xbf80000000047423 */ /* 0x001fc80000000007 */
[----:B------:R-:W-:-:S04]  /*0120*/  FADD.FTZ R5, -R4, -RZ ;  /* 0x800000ff04057221 */ /* 0x000fc80000010100 */
[----:B------:R-:W-:-:S07]  /*0130*/  FFMA R0, R0, R5, R0 ;  /* 0x0000000500007223 */ /* 0x000fce0000000000 */
.L_x_21:
[----:B------:R-:W0:Y:S01]  /*0140*/  LDCU UR5, c[0x0][0x3a8] ;  /* 0x00007500ff0577ac */ /* 0x000e220008000800 */
[----:B------:R-:W1:Y:S01]  /*0150*/  LDCU UR4, c[0x0][0x370] ;  /* 0x00006e00ff0477ac */ /* 0x000e620008000800 */
[----:B------:R-:W2:Y:S01]  /*0160*/  LDCU.64 UR6, c[0x0][0x358] ;  /* 0x00006b00ff0677ac */ /* 0x000ea20008000a00 */
[----:B------:R-:W3:Y:S01]  /*0170*/  LDCU UR8, c[0x0][0x3a0] ;  /* 0x00007400ff0877ac */ /* 0x000ee20008000800 */
[----:B0-----:R-:W-:Y:S01]  /*0180*/  FMUL R0, R0, UR5 ;  /* 0x0000000500007c20 */ /* 0x001fe20008400000 */
[----:B-1----:R-:W-:-:S07]  /*0190*/  IMAD R3, R3, UR4, RZ ;  /* 0x0000000403037c24 */ /* 0x002fce000f8e02ff */
.L_x_22:
[----:B-1----:R-:W0:Y:S01]  /*01a0*/  LDC.64 R10, c[0x0][0x398] ;  /* 0x0000e600ff0a7b82 */ /* 0x002e220000000a00 */
[----:B------:R-:W-:-:S07]  /*01b0*/  IMAD R9, R2, 0x3, RZ ;  /* 0x0000000302097824 */ /* 0x000fce00078e02ff */
[----:B------:R-:W1:Y:S08]  /*01c0*/  LDC.64 R4, c[0x0][0x388] ;  /* 0x0000e200ff047b82 */ /* 0x000e700000000a00 */
[----:B------:R-:W4:Y:S01]  /*01d0*/  LDC.64 R6, c[0x0][0x390] ;  /* 0x0000e400ff067b82 */ /* 0x000f220000000a00 */
[----:B0-----:R-:W-:-:S05]  /*01e0*/  IMAD.WIDE.U32 R10, R9, 0x4, R10 ;  /* 0x00000004090a7825 */ /* 0x001fca00078e000a */
[----:B--2---:R-:W2:Y:S01]  /*01f0*/  LDG.E R13, desc[UR6][R10.64] ;  /* 0x000000060a0d7981 */ /* 0x004ea2000c1e1900 */
[----:B-1----:R-:W-:-:S03]  /*0200*/  IMAD.WIDE.U32 R4, R9, 0x4, R4 ;  /* 0x0000000409047825 */ /* 0x002fc600078e0004 */
[----:B------:R-:W5:Y:S04]  /*0210*/  LDG.E R15, desc[UR6][R10.64+0x4] ;  /* 0x000004060a0f7981 */ /* 0x000f68000c1e1900 */
[----:B------:R0:W3:Y:S04]  /*0220*/  LDG.E R17, desc[UR6][R10.64+0x8] ;  /* 0x000008060a117981 */ /* 0x0000e8000c1e1900 */
[----:B------:R-:W2:Y:S04]  /*0230*/  LDG.E R19, desc[UR6][R4.64] ;  /* 0x0000000604137981 */ /* 0x000ea8000c1e1900 */
[----:B------:R-:W5:Y:S01]  /*0240*/  LDG.E R8, desc[UR6][R4.64+0x4] ;  /* 0x0000040604087981 */ /* 0x000f62000c1e1900 */
[----:B----4-:R-:W-:Y:S01]  /*0250*/  IMAD.WIDE.U32 R6, R9, 0x4, R6 ;  /* 0x0000000409067825 */ /* 0x010fe200078e0006 */
[----:B0-----:R-:W0:Y:S02]  /*0260*/  LDC.64 R10, c[0x0][0x380] ;  /* 0x0000e000ff0a7b82 */ /* 0x001e240000000a00 */
[----:B------:R-:W3:Y:S01]  /*0270*/  LDG.E R12, desc[UR6][R4.64+0x8] ;  /* 0x00000806040c7981 */ /* 0x000ee2000c1e1900 */
[C---:B--2---:R-:W-:Y:S01]  /*0280*/  FFMA R13, R0.reuse, R13, R19 ;  /* 0x0000000d000d7223 */ /* 0x044fe20000000013 */
[C---:B-----5:R-:W-:Y:S01]  /*0290*/  FFMA R15, R0.reuse, R15, R8 ;  /* 0x0000000f000f7223 */ /* 0x060fe20000000008 */
[----:B---3--:R-:W-:-:S03]  /*02a0*/  FFMA R17, R0, R17, R12 ;  /* 0x0000001100117223 */ /* 0x008fc6000000000c */
[----:B------:R1:W-:Y:S04]  /*02b0*/  STG.E desc[UR6][R4.64], R13 ;  /* 0x0000000d04007986 */ /* 0x0003e8000c101906 */
[----:B------:R1:W-:Y:S04]  /*02c0*/  STG.E desc[UR6][R4.64+0x4], R15 ;  /* 0x0000040f04007986 */ /* 0x0003e8000c101906 */
[----:B------:R1:W-:Y:S04]  /*02d0*/  STG.E desc[UR6][R4.64+0x8], R17 ;  /* 0x0000081104007986 */ /* 0x0003e8000c101906 */
[----:B------:R-:W2:Y:S04]  /*02e0*/  LDG.E R8, desc[UR6][R6.64] ;  /* 0x0000000606087981 */ /* 0x000ea8000c1e1900 */
[----:B------:R-:W3:Y:S04]  /*02f0*/  LDG.E R12, desc[UR6][R6.64+0x4] ;  /* 0x00000406060c7981 */ /* 0x000ee8000c1e1900 */
[----:B------:R-:W4:Y:S01]  /*0300*/  LDG.E R14, desc[UR6][R6.64+0x8] ;  /* 0x00000806060e7981 */ /* 0x000f22000c1e1900 */
[----:B------:R-:W-:-:S05]  /*0310*/  IMAD.IADD R2, R3, 0x1, R2 ;  /* 0x0000000103027824 */ /* 0x000fca00078e0202 */
[----:B------:R-:W-:Y:S01]  /*0320*/  ISETP.GE.U32.AND P0, PT, R2, UR8, PT ;  /* 0x0000000802007c0c */ /* 0x000fe2000bf06070 */
[----:B--2---:R-:W-:Y:S01]  /*0330*/  FFMA R19, R13, UR5, R8 ;  /* 0x000000050d137c23 */ /* 0x004fe20008000008 */
[----:B0-----:R-:W-:-:S04]  /*0340*/  IMAD.WIDE.U32 R8, R9, 0x4, R10 ;  /* 0x0000000409087825 */ /* 0x001fc800078e000a */
[----:B---3--:R-:W-:Y:S01]  /*0350*/  FFMA R11, R15, UR5, R12 ;  /* 0x000000050f0b7c23 */ /* 0x008fe2000800000c */
[----:B----4-:R-:W-:Y:S01]  /*0360*/  FFMA R21, R17, UR5, R14 ;  /* 0x0000000511157c23 */ /* 0x010fe2000800000e */
[----:B------:R1:W-:Y:S04]  /*0370*/  STG.E desc[UR6][R8.64], R19 ;  /* 0x0000001308007986 */ /* 0x0003e8000c101906 */
[----:B------:R1:W-:Y:S04]  /*0380*/  STG.E desc[UR6][R8.64+0x4], R11 ;  /* 0x0000040b08007986 */ /* 0x0003e8000c101906 */
[----:B------:R1:W-:Y:S01]  /*0390*/  STG.E desc[UR6][R8.64+0x8], R21 ;  /* 0x0000081508007986 */ /* 0x0003e2000c101906 */
[----:B------:R-:W-:Y:S05]  /*03a0*/  @!P0 BRA `(.L_x_22) ;  /* 0xfffffffc007c8947 */ /* 0x000fea000383ffff */
[----:B------:R-:W-:Y:S05]  /*03b0*/  EXIT ;  /* 0x000000000000794d */ /* 0x000fea0003800000 */
        .weak           $__internal_0_$__cuda_sm20_rcp_rn_f32_slowpath
        .type           $__internal_0_$__cuda_sm20_rcp_rn_f32_slowpath,@function
        .size           $__internal_0_$__cuda_sm20_rcp_rn_f32_slowpath,(.L_x_29 - $__internal_0_$__cuda_sm20_rcp_rn_f32_slowpath)
$__internal_0_$__cuda_sm20_rcp_rn_f32_slowpath:
[----:B------:R-:W0:Y:S02]  /*03c0*/  LDC R0, c[0x0][0x3a4] ;  /* 0x0000e900ff007b82 */ /* 0x000e240000000800 */
[----:B0-----:R-:W-:-:S04]  /*03d0*/  SHF.L.U32 R6, R0, 0x1, RZ ;  /* 0x0000000100067819 */ /* 0x001fc800000006ff */
[----:B------:R-:W-:-:S04]  /*03e0*/  SHF.R.U32.HI R5, RZ, 0x18, R6 ;  /* 0x00000018ff057819 */ /* 0x000fc80000011606 */
[----:B------:R-:W-:-:S13]  /*03f0*/  ISETP.NE.U32.AND P0, PT, R5, RZ, PT ;  /* 0x000000ff0500720c */ /* 0x000fda0003f05070 */
[----:B------:R-:W-:Y:S05]  /*0400*/  @P0 BRA `(.L_x_23) ;  /* 0x0000000000280947 */ /* 0x000fea0003800000 */
[----:B------:R-:W-:-:S13]  /*0410*/  ISETP.NE.AND P0, PT, R6, RZ, PT ;  /* 0x000000ff0600720c */ /* 0x000fda0003f05270 */
[----:B------:R0:W1:Y:S01]  /*0420*/  @!P0 MUFU.RCP R5, R0 ;  /* 0x0000000000058308 */ /* 0x0000620000001000 */
[----:B------:R-:W-:Y:S05]  /*0430*/  @!P0 BRA `(.L_x_24) ;  /* 0x0000000000a48947 */ /* 0x000fea0003800000 */
[----:B------:R-:W-:-:S04]  /*0440*/  FFMA R6, R0, 1.84467440737095516160e+19, RZ ;  /* 0x5f80000000067823 */ /* 0x000fc800000000ff */
[----:B-1----:R-:W0:Y:S02]  /*0450*/  MUFU.RCP R5, R6 ;  /* 0x0000000600057308 */ /* 0x002e240000001000 */
[----:B0-----:R-:W-:-:S04]  /*0460*/  FFMA R0, R6, R5, -1 ;  /* 0xbf80000006007423 */ /* 0x001fc80000000005 */
[----:B------:R-:W-:-:S04]  /*0470*/  FADD.FTZ R0, -R0, -RZ ;  /* 0x800000ff00007221 */ /* 0x000fc80000010100 */
[----:B------:R-:W-:-:S04]  /*0480*/  FFMA R0, R5, R0, R5 ;  /* 0x0000000005007223 */ /* 0x000fc80000000005 */
[----:B------:R-:W-:Y:S01]  /*0490*/  FFMA R5, R0, 1.84467440737095516160e+19, RZ ;  /* 0x5f80000000057823 */ /* 0x000fe200000000ff */
[----:B------:R-:W-:Y:S06]  /*04a0*/  BRA `(.L_x_24) ;  /* 0x0000000000887947 */ /* 0x000fec0003800000 */
.L_x_23:
[----:B------:R-:W-:-:S05]  /*04b0*/  VIADD R6, R5, 0xffffff03 ;  /* 0xffffff0305067836 */ /* 0x000fca0000000000 */
[----:B------:R-:W-:-:S13]  /*04c0*/  ISETP.GT.U32.AND P0, PT, R6, 0x1, PT ;  /* 0x000000010600780c */ /* 0x000fda0003f04070 */
[----:B------:R-:W-:Y:S05]  /*04d0*/  @P0 BRA `(.L_x_25) ;  /* 0x0000000000780947 */ /* 0x000fea0003800000 */
[----:B------:R-:W-:Y:S01]  /*04e0*/  LOP3.LUT R7, R0, 0x7fffff, RZ, 0xc0, !PT ;  /* 0x007fffff00077812 */ /* 0x000fe200078ec0ff */
[----:B------:R-:W-:-:S03]  /*04f0*/  HFMA2 R11, -RZ, RZ, 0, 1.78813934326171875e-07 ;  /* 0x00000003ff0b7431 */ /* 0x000fc600000001ff */
[----:B------:R-:W-:-:S04]  /*0500*/  LOP3.LUT R7, R7, 0x3f800000, RZ, 0xfc, !PT ;  /* 0x3f80000007077812 */ /* 0x000fc800078efcff */
[----:B------:R-:W0:Y:S01]  /*0510*/  MUFU.RCP R8, R7 ;  /* 0x0000000700087308 */ /* 0x000e220000001000 */
[----:B------:R-:W-:Y:S01]  /*0520*/  SHF.L.U32 R12, R11, R6, RZ ;  /* 0x000000060b0c7219 */ /* 0x000fe200000006ff */
[----:B0-----:R-:W-:-:S04]  /*0530*/  FFMA R9, R7, R8, -1 ;  /* 0xbf80000007097423 */ /* 0x001fc80000000008 */
[----:B------:R-:W-:-:S04]  /*0540*/  FADD.FTZ R9, -R9, -RZ ;  /* 0x800000ff09097221 */ /* 0x000fc80000010100 */
[CCC-:B------:R-:W-:Y:S01]  /*0550*/  FFMA.RM R10, R8.reuse, R9.reuse, R8.reuse ;  /* 0x00000009080a7223 */ /* 0x1c0fe20000004008 */
[----:B------:R-:W-:-:S04]  /*0560*/  FFMA.RP R9, R8, R9, R8 ;  /* 0x0000000908097223 */ /* 0x000fc80000008008 */
[C---:B------:R-:W-:Y:S02]  /*0570*/  LOP3.LUT R8, R10.reuse, 0x7fffff, RZ, 0xc0, !PT ;  /* 0x007fffff0a087812 */ /* 0x040fe400078ec0ff */
[----:B------:R-:W-:Y:S02]  /*0580*/  FSETP.NEU.FTZ.AND P0, PT, R10, R9, PT ;  /* 0x000000090a00720b */ /* 0x000fe40003f1d000 */
[----:B------:R-:W-:Y:S02]  /*0590*/  LOP3.LUT R9, R8, 0x800000, RZ, 0xfc, !PT ;  /* 0x0080000008097812 */ /* 0x000fe400078efcff */
[----:B------:R-:W-:Y:S02]  /*05a0*/  SEL R8, RZ, 0xffffffff, !P0 ;  /* 0xffffffffff087807 */ /* 0x000fe40004000000 */
[----:B------:R-:W-:-:S03]  /*05b0*/  LOP3.LUT R7, R12, R9, RZ, 0xc0, !PT ;  /* 0x000000090c077212 */ /* 0x000fc600078ec0ff */
[----:B------:R-:W-:Y:S01]  /*05c0*/  IMAD.MOV R8, RZ, RZ, -R8 ;  /* 0x000000ffff087224 */ /* 0x000fe200078e0a08 */
[----:B------:R-:W-:-:S04]  /*05d0*/  SHF.R.U32.HI R7, RZ, R6, R7 ;  /* 0x00000006ff077219 */ /* 0x000fc80000011607 */
[----:B------:R-:W-:Y:S02]  /*05e0*/  LOP3.LUT P1, RZ, R8, R6, R9, 0xf8, !PT ;  /* 0x0000000608ff7212 */ /* 0x000fe4000782f809 */
[C---:B------:R-:W-:Y:S02]  /*05f0*/  LOP3.LUT P0, RZ, R7.reuse, 0x1, RZ, 0xc0, !PT ;  /* 0x0000000107ff7812 */ /* 0x040fe4000780c0ff */
[----:B------:R-:W-:-:S04]  /*0600*/  LOP3.LUT P2, RZ, R7, 0x2, RZ, 0xc0, !PT ;  /* 0x0000000207ff7812 */ /* 0x000fc8000784c0ff */
[----:B------:R-:W-:Y:S02]  /*0610*/  PLOP3.LUT P0, PT, P0, P1, P2, 0xe0, 0x0 ;  /* 0x000000000000781c */ /* 0x000fe40000703c20 */
[----:B------:R-:W-:Y:S02]  /*0620*/  LOP3.LUT P1, RZ, R0, 0x7fffff, RZ, 0xc0, !PT ;  /* 0x007fffff00ff7812 */ /* 0x000fe4000782c0ff */
[----:B------:R-:W-:-:S04]  /*0630*/  SEL R6, RZ, 0x1, !P0 ;  /* 0x00000001ff067807 */ /* 0x000fc80004000000 */
[----:B------:R-:W-:-:S04]  /*0640*/  IADD3 R6, PT, PT, -R6, RZ, RZ ;  /* 0x000000ff06067210 */ /* 0x000fc80007ffe1ff */
[----:B------:R-:W-:Y:S01]  /*0650*/  ISETP.GE.AND P0, PT, R6, RZ, PT ;  /* 0x000000ff0600720c */ /* 0x000fe20003f06270 */
[----:B------:R-:W-:-:S05]  /*0660*/  VIADD R6, R5, 0xffffff04 ;  /* 0xffffff0405067836 */ /* 0x000fca0000000000 */
[----:B------:R-:W-:-:S07]  /*0670*/  SHF.R.U32.HI R5, RZ, R6, R9 ;  /* 0x00000006ff057219 */ /* 0x000fce0000011609 */
[----:B------:R-:W-:-:S05]  /*0680*/  @!P0 IADD3 R5, PT, PT, R5, 0x1, RZ ;  /* 0x0000000105058810 */ /* 0x000fca0007ffe0ff */
[----:B------:R-:W-:-:S05]  /*0690*/  @!P1 IMAD.SHL.U32 R5, R5, 0x2, RZ ;  /* 0x0000000205059824 */ /* 0x000fca00078e00ff */
[----:B------:R-:W-:Y:S01]  /*06a0*/  LOP3.LUT R5, R5, 0x80000000, R0, 0xf8, !PT ;  /* 0x8000000005057812 */ /* 0x000fe200078ef800 */
[----:B------:R-:W-:Y:S06]  /*06b0*/  BRA `(.L_x_24) ;  /* 0x0000000000047947 */ /* 0x000fec0003800000 */
.L_x_25:
[----:B------:R2:W3:Y:S02]  /*06c0*/  MUFU.RCP R5, R0 ;  /* 0x0000000000057308 */ /* 0x0004e40000001000 */
.L_x_24:
[----:B0123--:R-:W-:Y:S02]  /*06d0*/  MOV R0, R5 ;  /* 0x0000000500007202 */ /* 0x00ffe40000000f00 */
[----:B------:R-:W-:-:S04]  /*06e0*/  MOV R5, 0x0 ;  /* 0x0000000000057802 */ /* 0x000fc80000000f00 */
[----:B------:R-:W-:Y:S05]  /*06f0*/  RET.REL.NODEC R4 `(_Z23forwardEulerSolveKernelPfS_PKfS1_jff) ;  /* 0xfffffff804407950 */ /* 0x000fea0003c3ffff */
.L_x_26:
        /* <DEDUP_REMOVED lines=16> */
.L_x_29:


//--------------------- .text._Z22accumulateForcesKernelPfjff --------------------------
	.section	.text._Z22accumulateForcesKernelPfjff,"ax",@progbits
	.align	128
        .global         _Z22accumulateForcesKernelPfjff
        .type           _Z22accumulateForcesKernelPfjff,@function
        .size           _Z22accumulateForcesKernelPfjff,(.L_x_36 - _Z22accumulateForcesKernelPfjff)
        .other          _Z22accumulateForcesKernelPfjff,@"STO_CUDA_ENTRY STV_DEFAULT"
_Z22accumulateForcesKernelPfjff:
.text._Z22accumulateForcesKernelPfjff:
        /* <DEDUP_REMOVED lines=10> */
[----:B------:R-:W0:Y:S06]  /*00a0*/  LDCU UR8, c[0x0][0x38c] ;  /* 0x00007180ff0877ac */ /* 0x000e2c0008000800 */
[----:B------:R-:W2:Y:S01]  /*00b0*/  LDC.64 R4, c[0x0][0x380] ;  /* 0x0000e000ff047b82 */ /* 0x000ea20000000a00 */
[----:B------:R-:W3:Y:S01]  /*00c0*/  LDCU.64 UR6, c[0x0][0x358] ;  /* 0x00006b00ff0677ac */ /* 0x000ee20008000a00 */
[----:B-1----:R-:W-:-:S02]  /*00d0*/  IMAD R9, R9, UR4, RZ ;  /* 0x0000000409097c24 */ /* 0x002fc4000f8e02ff */
[----:B0--3--:R-:W-:-:S07]  /*00e0*/  FMUL R7, R7, UR8 ;  /* 0x0000000807077c20 */ /* 0x009fce0008400000 */
.L_x_27:
[----:B0-----:R-:W-:Y:S01]  /*00f0*/  IMAD R3, R0, 0x3, RZ ;  /* 0x0000000300037824 */ /* 0x001fe200078e02ff */
[----:B------:R-:W-:-:S03]  /*0100*/  IADD3 R0, PT, PT, R9, R0, RZ ;  /* 0x0000000009007210 */ /* 0x000fc60007ffe0ff */
[----:B--2---:R-:W-:Y:S01]  /*0110*/  IMAD.WIDE.U32 R2, R3, 0x4, R4 ;  /* 0x0000000403027825 */ /* 0x004fe200078e0004 */
[----:B------:R-:W-:-:S04]  /*0120*/  ISETP.GE.U32.AND P0, PT, R0, UR5, PT ;  /* 0x0000000500007c0c */ /* 0x000fc8000bf06070 */
[----:B------:R0:W-:Y:S04]  /*0130*/  STG.E desc[UR6][R2.64], RZ ;  /* 0x000000ff02007986 */ /* 0x0001e8000c101906 */
[----:B------:R0:W-:Y:S04]  /*0140*/  STG.E desc[UR6][R2.64+0x4], R7 ;  /* 0x0000040702007986 */ /* 0x0001e8000c101906 */
[----:B------:R0:W-:Y:S01]  /*0150*/  STG.E desc[UR6][R2.64+0x8], RZ ;  /* 0x000008ff02007986 */ /* 0x0001e2000c101906 */
[----:B------:R-:W-:Y:S05]  /*0160*/  @!P0 BRA `(.L_x_27) ;  /* 0xfffffffc00e08947 */ /* 0x000fea000383ffff */
[----:B------:R-:W-:Y:S05]  /*0170*/  EXIT ;  /* 0x000000000000794d */ /* 0x000fea0003800000 */
.L_x_28:
        /* <DEDUP_REMOVED lines=16> */
.L_x_36:


//--------------------- .nv.shared._Z18float3ReduceKernelI14SumReductionOpEvPfPKf --------------------------
	.section	.nv.shared._Z18float3ReduceKernelI14SumReductionOpEvPfPKf,"aw",@nobits
	.sectionflags	@""
	.align	16
	.zero		1024


//--------------------- .nv.shared.reserved.0     --------------------------
	.section	.nv.shared.reserved.0,"aw",@nobits
	.weak		__nv_reservedSMEM_offset_0_alias
	.size		__nv_reservedSMEM_offset_0_alias, 0, 64
	.other		__nv_reservedSMEM_offset_0_alias,@"STO_CUDA_RESERVED_SHARED STV_DEFAULT"
__nv_reservedSMEM_offset_0_alias:
	.zero		0
	.zero		64


//--------------------- .nv.shared._Z18float3ReduceKernelI14MaxReductionOpEvPfPKf --------------------------
	.section	.nv.shared._Z18float3ReduceKernelI14MaxReductionOpEvPfPKf,"aw",@nobits
	.sectionflags	@""
	.align	16
	.zero		1024


//--------------------- .nv.shared._Z18float3ReduceKernelI14MinReductionOpEvPfPKf --------------------------
	.section	.nv.shared._Z18float3ReduceKernelI14MinReductionOpEvPfPKf,"aw",@nobits
	.sectionflags	@""
	.align	16
	.zero		1024


//--------------------- .nv.shared._Z10fillKernelPf6float3 --------------------------
	.section	.nv.shared._Z10fillKernelPf6float3,"aw",@nobits
	.sectionflags	@""
	.align	16
	.zero		1024


//--------------------- .nv.shared._Z27handlePlaneCollisionsKernelPfS_PKfjfff --------------------------
	.section	.nv.shared._Z27handlePlaneCollisionsKernelPfS_PKfjfff,"aw",@nobits
	.sectionflags	@""
	.align	16
	.zero		1024


//--------------------- .nv.shared._Z23forwardEulerSolveKernelPfS_PKfS1_jff --------------------------
	.section	.nv.shared._Z23forwardEulerSolveKernelPfS_PKfS1_jff,"aw",@nobits
	.sectionflags	@""
	.align	16
	.zero		1024


//--------------------- .nv.shared._Z22accumulateForcesKernelPfjff --------------------------
	.section	.nv.shared._Z22accumulateForcesKernelPfjff,"aw",@nobits
	.sectionflags	@""
	.align	16
	.zero		1024


//--------------------- .nv.constant0._Z18float3ReduceKernelI14SumReductionOpEvPfPKf --------------------------
	.section	.nv.constant0._Z18float3ReduceKernelI14SumReductionOpEvPfPKf,"a",@progbits
	.sectionflags	@""
	.align	4
.nv.constant0._Z18float3ReduceKernelI14SumReductionOpEvPfPKf:
	.zero		912


//--------------------- .nv.constant0._Z18float3ReduceKernelI14MaxReductionOpEvPfPKf --------------------------
	.section	.nv.constant0._Z18float3ReduceKernelI14MaxReductionOpEvPfPKf,"a",@progbits
	.sectionflags	@""
	.align	4
.nv.constant0._Z18float3ReduceKernelI14MaxReductionOpEvPfPKf:
	.zero		912


//--------------------- .nv.constant0._Z18float3ReduceKernelI14MinReductionOpEvPfPKf --------------------------
	.section	.nv.constant0._Z18float3ReduceKernelI14MinReductionOpEvPfPKf,"a",@progbits
	.sectionflags	@""
	.align	4
.nv.constant0._Z18float3ReduceKernelI14MinReductionOpEvPfPKf:
	.zero		912


//--------------------- .nv.constant0._Z10fillKernelPf6float3 --------------------------
	.section	.nv.constant0._Z10fillKernelPf6float3,"a",@progbits
	.sectionflags	@""
	.align	4
.nv.constant0._Z10fillKernelPf6float3:
	.zero		916


//--------------------- .nv.constant0._Z27handlePlaneCollisionsKernelPfS_PKfjfff --------------------------
	.section	.nv.constant0._Z27handlePlaneCollisionsKernelPfS_PKfjfff,"a",@progbits
	.sectionflags	@""
	.align	4
.nv.constant0._Z27handlePlaneCollisionsKernelPfS_PKfjfff:
	.zero		936


//--------------------- .nv.constant0._Z23forwardEulerSolveKernelPfS_PKfS1_jff --------------------------
	.section	.nv.constant0._Z23forwardEulerSolveKernelPfS_PKfS1_jff,"a",@progbits
	.sectionflags	@""
	.align	4
.nv.constant0._Z23forwardEulerSolveKernelPfS_PKfS1_jff:
	.zero		940


//--------------------- .nv.constant0._Z22accumulateForcesKernelPfjff --------------------------
	.section	.nv.constant0._Z22accumulateForcesKernelPfjff,"a",@progbits
	.sectionflags	@""
	.align	4
.nv.constant0._Z22accumulateForcesKernelPfjff:
	.zero		916


//--------------------- SYMBOLS --------------------------

	.type		.nv.reservedSmem.offset0,@object
	.size		.nv.reservedSmem.offset0,0x4
	.type		.nv.reservedSmem.cap,@object
	.size		.nv.reservedSmem.cap,0x4
